//
// Generated by NVIDIA NVVM Compiler
//
// Compiler Build ID: CL-36424714
// Cuda compilation tools, release 13.0, V13.0.88
// Based on NVVM 20.0.0
//

.version 9.0
.target sm_100
.address_size 64

	// .globl	_Z19global_multi_threadPjj

.visible .entry _Z19global_multi_threadPjj(
	.param .u64 .ptr .align 1 _Z19global_multi_threadPjj_param_0,
	.param .u32 _Z19global_multi_threadPjj_param_1
)
{
	.reg .pred 	%p<3>;
	.reg .b32 	%r<170>;
	.reg .b64 	%rd<5>;

	ld.param.u64 	%rd1, [_Z19global_multi_threadPjj_param_0];
	ld.param.u32 	%r29, [_Z19global_multi_threadPjj_param_1];
	mov.u32 	%r30, %tid.x;
	mov.u32 	%r31, %ctaid.x;
	mov.u32 	%r32, %ntid.x;
	mad.lo.s32 	%r1, %r31, %r32, %r30;
	shl.b32 	%r33, %r1, 5;
	and.b32  	%r34, %r29, 1;
	shl.b32 	%r35, %r29, 1;
	and.b32  	%r36, %r35, 4;
	or.b32  	%r37, %r36, %r34;
	shl.b32 	%r38, %r29, 2;
	and.b32  	%r39, %r38, 16;
	or.b32  	%r40, %r37, %r39;
	shl.b32 	%r41, %r29, 3;
	and.b32  	%r42, %r41, 64;
	or.b32  	%r43, %r40, %r42;
	shl.b32 	%r44, %r29, 4;
	and.b32  	%r45, %r44, 256;
	or.b32  	%r46, %r43, %r45;
	shl.b32 	%r47, %r29, 5;
	and.b32  	%r48, %r47, 7168;
	or.b32  	%r49, %r46, %r48;
	shl.b32 	%r50, %r29, 6;
	and.b32  	%r51, %r50, 114688;
	or.b32  	%r52, %r49, %r51;
	shl.b32 	%r53, %r29, 7;
	and.b32  	%r54, %r53, 8126464;
	or.b32  	%r2, %r52, %r54;
	and.b32  	%r55, %r1, 1;
	shl.b32 	%r56, %r1, 1;
	and.b32  	%r57, %r56, 4;
	shl.b32 	%r58, %r1, 2;
	and.b32  	%r59, %r58, 48;
	shl.b32 	%r60, %r1, 3;
	and.b32  	%r61, %r60, 128;
	shl.b32 	%r62, %r1, 4;
	and.b32  	%r63, %r62, 512;
	and.b32  	%r64, %r33, 2048;
	shl.b32 	%r65, %r1, 6;
	and.b32  	%r66, %r65, 8192;
	shl.b32 	%r67, %r1, 7;
	and.b32  	%r68, %r67, 32768;
	shl.b32 	%r69, %r1, 9;
	and.b32  	%r70, %r69, 262144;
	shl.b32 	%r71, %r1, 11;
	and.b32  	%r72, %r71, 14680064;
	shl.b32 	%r73, %r1, 12;
	and.b32  	%r74, %r73, 33554432;
	shl.b32 	%r75, %r1, 14;
	and.b32  	%r76, %r75, 268435456;
	shl.b32 	%r77, %r1, 15;
	and.b32  	%r78, %r77, 1073741824;
	or.b32  	%r79, %r64, %r55;
	or.b32  	%r80, %r79, %r66;
	or.b32  	%r81, %r80, %r68;
	or.b32  	%r82, %r81, %r70;
	or.b32  	%r83, %r82, %r72;
	or.b32  	%r84, %r83, %r74;
	or.b32  	%r85, %r84, %r76;
	or.b32  	%r86, %r85, %r78;
	or.b32  	%r87, %r86, %r57;
	or.b32  	%r88, %r87, %r59;
	or.b32  	%r89, %r88, %r61;
	or.b32  	%r3, %r89, %r63;
	shr.u32 	%r90, %r1, 16;
	and.b32  	%r91, %r90, 1;
	shr.u32 	%r92, %r1, 12;
	and.b32  	%r93, %r92, 32;
	or.b32  	%r94, %r91, %r93;
	shr.u32 	%r95, %r1, 11;
	and.b32  	%r96, %r95, 384;
	or.b32  	%r97, %r94, %r96;
	shr.u32 	%r98, %r1, 9;
	and.b32  	%r99, %r98, 6144;
	or.b32  	%r100, %r97, %r99;
	shr.u32 	%r101, %r1, 7;
	and.b32  	%r102, %r101, 32768;
	or.b32  	%r4, %r100, %r102;
	mov.b32 	%r157, 0;
	mov.u32 	%r158, %r157;
$L__BB0_1:
	shl.b32 	%r108, %r158, 23;
	and.b32  	%r109, %r108, 8388608;
	or.b32  	%r110, %r2, %r109;
	shl.b32 	%r111, %r158, 24;
	and.b32  	%r112, %r111, 33554432;
	or.b32  	%r113, %r110, %r112;
	shl.b32 	%r114, %r158, 25;
	and.b32  	%r115, %r114, 134217728;
	or.b32  	%r116, %r113, %r115;
	shl.b32 	%r117, %r158, 26;
	and.b32  	%r118, %r117, 1610612736;
	or.b32  	%r163, %r116, %r118;
	mov.b32 	%r169, 28672;
	mov.b32 	%r162, 36946;
	mov.b32 	%r161, -1361679135;
	mov.b32 	%r160, -2067913943;
	mov.b32 	%r159, 0;
	mov.u32 	%r164, %r3;
	mov.u32 	%r165, %r4;
	mov.u32 	%r166, %r159;
	mov.u32 	%r167, %r159;
	mov.u32 	%r168, %r159;
$L__BB0_2:
	mov.u32 	%r16, %r167;
	mov.u32 	%r167, %r166;
	mov.u32 	%r12, %r163;
	mov.u32 	%r10, %r161;
	mov.u32 	%r161, %r160;
	shf.l.wrap.b32 	%r119, %r10, %r162, 30;
	shf.l.wrap.b32 	%r120, %r10, %r162, 3;
	shf.l.wrap.b32 	%r121, %r164, %r165, 27;
	shf.l.wrap.b32 	%r122, %r164, %r165, 12;
	shf.l.wrap.b32 	%r123, %r16, %r168, 30;
	shf.l.wrap.b32 	%r124, %r168, %r169, 17;
	shf.l.wrap.b32 	%r125, %r10, %r162, 5;
	shf.l.wrap.b32 	%r126, %r10, %r162, 4;
	shf.l.wrap.b32 	%r127, %r164, %r165, 18;
	and.b32  	%r128, %r125, %r126;
	xor.b32  	%r129, %r120, %r127;
	xor.b32  	%r130, %r129, %r119;
	xor.b32  	%r163, %r130, %r128;
	shf.l.wrap.b32 	%r131, %r164, %r165, 14;
	shf.l.wrap.b32 	%r132, %r164, %r165, 13;
	shf.l.wrap.b32 	%r133, %r16, %r168, 9;
	and.b32  	%r134, %r131, %r132;
	xor.b32  	%r135, %r122, %r133;
	xor.b32  	%r136, %r135, %r121;
	xor.b32  	%r166, %r136, %r134;
	shf.l.wrap.b32 	%r137, %r168, %r169, 19;
	shf.l.wrap.b32 	%r138, %r168, %r169, 18;
	shf.l.wrap.b32 	%r139, %r10, %r162, 27;
	and.b32  	%r140, %r137, %r138;
	xor.b32  	%r141, %r123, %r124;
	xor.b32  	%r142, %r141, %r140;
	xor.b32  	%r160, %r142, %r139;
	and.b32  	%r162, %r10, 536870911;
	and.b32  	%r165, %r164, 1048575;
	and.b32  	%r169, %r168, 32767;
	add.s32 	%r159, %r159, 1;
	setp.ne.s32 	%p1, %r159, 25;
	mov.u32 	%r164, %r12;
	mov.u32 	%r168, %r16;
	@%p1 bra 	$L__BB0_2;
	shl.b32 	%r143, %r10, 3;
	shr.u32 	%r144, %r12, 5;
	shl.b32 	%r145, %r165, 12;
	shr.u32 	%r146, %r167, 2;
	shl.b32 	%r147, %r169, 17;
	xor.b32  	%r148, %r146, %r147;
	xor.b32  	%r149, %r148, %r145;
	xor.b32  	%r150, %r149, %r144;
	xor.b32  	%r151, %r150, %r143;
	shr.u32 	%r152, %r161, 25;
	shr.u32 	%r153, %r151, 23;
	xor.b32  	%r154, %r152, %r153;
	and.b32  	%r155, %r154, 1;
	shl.b32 	%r156, %r155, %r158;
	or.b32  	%r157, %r156, %r157;
	add.s32 	%r158, %r158, 1;
	setp.ne.s32 	%p2, %r158, 32;
	@%p2 bra 	$L__BB0_1;
	cvta.to.global.u64 	%rd2, %rd1;
	mul.wide.u32 	%rd3, %r1, 4;
	add.s64 	%rd4, %rd2, %rd3;
	st.global.u32 	[%rd4], %r157;
	bar.sync 	0;
	ret;

}
	// .globl	_Z6getsumPjjS_j
.visible .entry _Z6getsumPjjS_j(
	.param .u64 .ptr .align 1 _Z6getsumPjjS_j_param_0,
	.param .u32 _Z6getsumPjjS_j_param_1,
	.param .u64 .ptr .align 1 _Z6getsumPjjS_j_param_2,
	.param .u32 _Z6getsumPjjS_j_param_3
)
{
	.reg .pred 	%p<38>;
	.reg .b32 	%r<304>;
	.reg .b64 	%rd<10>;

	ld.param.u32 	%r104, [_Z6getsumPjjS_j_param_1];
	ld.param.u64 	%rd4, [_Z6getsumPjjS_j_param_2];
	ld.param.u32 	%r105, [_Z6getsumPjjS_j_param_3];
	cvta.to.global.u64 	%rd5, %rd4;
	mov.u32 	%r106, %tid.x;
	mov.u32 	%r107, %ctaid.x;
	mov.u32 	%r108, %ntid.x;
	mad.lo.s32 	%r109, %r107, %r108, %r106;
	mul.wide.u32 	%rd6, %r109, 4;
	add.s64 	%rd1, %rd5, %rd6;
	mov.b32 	%r110, 0;
	st.global.u32 	[%rd1], %r110;
	mul.lo.s32 	%r269, %r105, %r109;
	add.s32 	%r2, %r269, %r105;
	setp.ge.u32 	%p1, %r269, %r2;
	@%p1 bra 	$L__BB1_69;
	and.b32  	%r3, %r104, 2048;
	and.b32  	%r4, %r104, 64;
	and.b32  	%r5, %r104, 2368;
	and.b32  	%r6, %r104, 4608;
	and.b32  	%r7, %r104, 8704;
	and.b32  	%r8, %r104, 2560;
	and.b32  	%r9, %r104, 256;
	and.b32  	%r10, %r104, 2176;
	and.b32  	%r11, %r104, 128;
	mov.b32 	%r272, 0;
$L__BB1_2:
	ld.param.u64 	%rd9, [_Z6getsumPjjS_j_param_0];
	cvta.to.global.u64 	%rd7, %rd9;
	mul.wide.u32 	%rd8, %r269, 4;
	add.s64 	%rd2, %rd7, %rd8;
	and.b32  	%r113, %r269, 524296;
	or.b32  	%r14, %r113, %r3;
	or.b32  	%r15, %r113, %r4;
	and.b32  	%r114, %r269, 40;
	or.b32  	%r16, %r114, %r3;
	and.b32  	%r115, %r269, 2105344;
	or.b32  	%r17, %r115, %r4;
	and.b32  	%r116, %r269, 524800;
	or.b32  	%r18, %r116, %r4;
	and.b32  	%r117, %r269, 2056;
	or.b32  	%r19, %r117, %r4;
	or.b32  	%r20, %r115, %r5;
	and.b32  	%r118, %r269, 2560;
	or.b32  	%r21, %r118, %r4;
	and.b32  	%r119, %r269, 2097160;
	or.b32  	%r22, %r119, %r3;
	and.b32  	%r120, %r269, 2107392;
	or.b32  	%r23, %r120, %r6;
	and.b32  	%r121, %r269, 2107400;
	or.b32  	%r24, %r121, %r3;
	and.b32  	%r122, %r269, 4608;
	or.b32  	%r25, %r122, %r4;
	and.b32  	%r123, %r269, 1048576;
	or.b32  	%r26, %r123, %r7;
	and.b32  	%r27, %r269, 262912;
	and.b32  	%r28, %r269, 1310722;
	and.b32  	%r124, %r269, 256;
	or.b32  	%r29, %r124, %r8;
	and.b32  	%r30, %r269, 264193;
	and.b32  	%r125, %r269, 272;
	or.b32  	%r31, %r125, %r3;
	or.b32  	%r32, %r121, %r9;
	and.b32  	%r126, %r269, 32;
	or.b32  	%r33, %r126, %r10;
	or.b32  	%r34, %r117, %r11;
	mov.b32 	%r271, 0;
$L__BB1_3:
	and.b32  	%r127, %r269, 1310728;
	setp.ne.s32 	%p2, %r127, 0;
	@%p2 bra 	$L__BB1_5;
	ld.global.u32 	%r128, [%rd2];
	shr.u32 	%r129, %r128, %r271;
	and.b32  	%r130, %r129, 1;
	xor.b32  	%r272, %r130, %r272;
	st.global.u32 	[%rd1], %r272;
$L__BB1_5:
	setp.ne.s32 	%p3, %r14, 0;
	@%p3 bra 	$L__BB1_7;
	ld.global.u32 	%r131, [%rd2];
	shr.u32 	%r132, %r131, %r271;
	shl.b32 	%r133, %r132, 1;
	and.b32  	%r134, %r133, 2;
	xor.b32  	%r272, %r134, %r272;
	st.global.u32 	[%rd1], %r272;
$L__BB1_7:
	setp.ne.s32 	%p4, %r15, 0;
	@%p4 bra 	$L__BB1_9;
	ld.global.u32 	%r135, [%rd2];
	shr.u32 	%r136, %r135, %r271;
	shl.b32 	%r137, %r136, 2;
	and.b32  	%r138, %r137, 4;
	xor.b32  	%r272, %r138, %r272;
	st.global.u32 	[%rd1], %r272;
$L__BB1_9:
	setp.ne.s32 	%p5, %r16, 0;
	@%p5 bra 	$L__BB1_11;
	ld.global.u32 	%r139, [%rd2];
	shr.u32 	%r140, %r139, %r271;
	shl.b32 	%r141, %r140, 3;
	and.b32  	%r142, %r141, 8;
	xor.b32  	%r272, %r142, %r272;
	st.global.u32 	[%rd1], %r272;
$L__BB1_11:
	setp.ne.s32 	%p6, %r17, 0;
	@%p6 bra 	$L__BB1_13;
	ld.global.u32 	%r143, [%rd2];
	shr.u32 	%r144, %r143, %r271;
	shl.b32 	%r145, %r144, 4;
	and.b32  	%r146, %r145, 16;
	xor.b32  	%r272, %r146, %r272;
	st.global.u32 	[%rd1], %r272;
$L__BB1_13:
	setp.ne.s32 	%p7, %r18, 0;
	@%p7 bra 	$L__BB1_15;
	ld.global.u32 	%r147, [%rd2];
	shr.u32 	%r148, %r147, %r271;
	shl.b32 	%r149, %r148, 5;
	and.b32  	%r150, %r149, 32;
	xor.b32  	%r272, %r150, %r272;
	st.global.u32 	[%rd1], %r272;
$L__BB1_15:
	setp.ne.s32 	%p8, %r19, 0;
	@%p8 bra 	$L__BB1_17;
	ld.global.u32 	%r151, [%rd2];
	shr.u32 	%r152, %r151, %r271;
	shl.b32 	%r153, %r152, 6;
	and.b32  	%r154, %r153, 64;
	xor.b32  	%r272, %r154, %r272;
	st.global.u32 	[%rd1], %r272;
$L__BB1_17:
	setp.ne.s32 	%p9, %r20, 0;
	@%p9 bra 	$L__BB1_19;
	ld.global.u32 	%r155, [%rd2];
	shr.u32 	%r156, %r155, %r271;
	shl.b32 	%r157, %r156, 7;
	and.b32  	%r158, %r157, 128;
	xor.b32  	%r272, %r158, %r272;
	st.global.u32 	[%rd1], %r272;
$L__BB1_19:
	and.b32  	%r159, %r269, 270344;
	setp.ne.s32 	%p10, %r159, 0;
	@%p10 bra 	$L__BB1_21;
	ld.global.u32 	%r160, [%rd2];
	shr.u32 	%r161, %r160, %r271;
	shl.b32 	%r162, %r161, 8;
	and.b32  	%r163, %r162, 256;
	xor.b32  	%r272, %r163, %r272;
	st.global.u32 	[%rd1], %r272;
$L__BB1_21:
	setp.ne.s32 	%p11, %r21, 0;
	@%p11 bra 	$L__BB1_23;
	ld.global.u32 	%r164, [%rd2];
	shr.u32 	%r165, %r164, %r271;
	shl.b32 	%r166, %r165, 9;
	and.b32  	%r167, %r166, 512;
	xor.b32  	%r272, %r167, %r272;
	st.global.u32 	[%rd1], %r272;
$L__BB1_23:
	setp.ne.s32 	%p12, %r22, 0;
	@%p12 bra 	$L__BB1_25;
	ld.global.u32 	%r168, [%rd2];
	shr.u32 	%r169, %r168, %r271;
	shl.b32 	%r170, %r169, 10;
	and.b32  	%r171, %r170, 1024;
	xor.b32  	%r272, %r171, %r272;
	st.global.u32 	[%rd1], %r272;
$L__BB1_25:
	and.b32  	%r172, %r269, 2106880;
	setp.ne.s32 	%p13, %r172, 0;
	@%p13 bra 	$L__BB1_27;
	ld.global.u32 	%r173, [%rd2];
	shr.u32 	%r174, %r173, %r271;
	shl.b32 	%r175, %r174, 11;
	and.b32  	%r176, %r175, 2048;
	xor.b32  	%r272, %r176, %r272;
	st.global.u32 	[%rd1], %r272;
$L__BB1_27:
	and.b32  	%r177, %r269, 8216;
	setp.ne.s32 	%p14, %r177, 0;
	@%p14 bra 	$L__BB1_29;
	ld.global.u32 	%r178, [%rd2];
	shr.u32 	%r179, %r178, %r271;
	shl.b32 	%r180, %r179, 12;
	and.b32  	%r181, %r180, 4096;
	xor.b32  	%r272, %r181, %r272;
	st.global.u32 	[%rd1], %r272;
$L__BB1_29:
	setp.ne.s32 	%p15, %r23, 0;
	@%p15 bra 	$L__BB1_31;
	ld.global.u32 	%r182, [%rd2];
	shr.u32 	%r183, %r182, %r271;
	shl.b32 	%r184, %r183, 13;
	and.b32  	%r185, %r184, 8192;
	xor.b32  	%r272, %r185, %r272;
	st.global.u32 	[%rd1], %r272;
$L__BB1_31:
	and.b32  	%r186, %r269, 526344;
	setp.ne.s32 	%p16, %r186, 0;
	@%p16 bra 	$L__BB1_33;
	ld.global.u32 	%r187, [%rd2];
	shr.u32 	%r188, %r187, %r271;
	shl.b32 	%r189, %r188, 14;
	and.b32  	%r190, %r189, 16384;
	xor.b32  	%r272, %r190, %r272;
	st.global.u32 	[%rd1], %r272;
$L__BB1_33:
	and.b32  	%r191, %r269, 10240;
	setp.ne.s32 	%p17, %r191, 0;
	setp.gt.u32 	%p18, %r271, 15;
	or.pred  	%p19, %p17, %p18;
	@%p19 bra 	$L__BB1_35;
	ld.global.u32 	%r192, [%rd2];
	shr.u32 	%r193, %r192, %r271;
	shl.b32 	%r194, %r193, 15;
	and.b32  	%r195, %r194, 32768;
	xor.b32  	%r272, %r195, %r272;
	st.global.u32 	[%rd1], %r272;
$L__BB1_35:
	and.b32  	%r196, %r269, 526848;
	setp.ne.s32 	%p20, %r196, 0;
	@%p20 bra 	$L__BB1_37;
	ld.global.u32 	%r197, [%rd2];
	shr.u32 	%r198, %r197, %r271;
	shl.b32 	%r199, %r198, 16;
	and.b32  	%r200, %r199, 65536;
	xor.b32  	%r272, %r200, %r272;
	st.global.u32 	[%rd1], %r272;
$L__BB1_37:
	and.b32  	%r201, %r269, 1310784;
	setp.ne.s32 	%p21, %r201, 0;
	@%p21 bra 	$L__BB1_39;
	ld.global.u32 	%r202, [%rd2];
	shr.u32 	%r203, %r202, %r271;
	shl.b32 	%r204, %r203, 17;
	and.b32  	%r205, %r204, 131072;
	xor.b32  	%r272, %r205, %r272;
	st.global.u32 	[%rd1], %r272;
$L__BB1_39:
	setp.ne.s32 	%p22, %r24, 0;
	@%p22 bra 	$L__BB1_41;
	ld.global.u32 	%r206, [%rd2];
	shr.u32 	%r207, %r206, %r271;
	shl.b32 	%r208, %r207, 18;
	and.b32  	%r209, %r208, 262144;
	xor.b32  	%r272, %r209, %r272;
	st.global.u32 	[%rd1], %r272;
$L__BB1_41:
	setp.ne.s32 	%p23, %r25, 0;
	@%p23 bra 	$L__BB1_43;
	ld.global.u32 	%r210, [%rd2];
	shr.u32 	%r211, %r210, %r271;
	shl.b32 	%r212, %r211, 19;
	and.b32  	%r213, %r212, 524288;
	xor.b32  	%r272, %r213, %r272;
	st.global.u32 	[%rd1], %r272;
$L__BB1_43:
	setp.ne.s32 	%p24, %r26, 0;
	@%p24 bra 	$L__BB1_45;
	ld.global.u32 	%r214, [%rd2];
	shr.u32 	%r215, %r214, %r271;
	shl.b32 	%r216, %r215, 20;
	and.b32  	%r217, %r216, 1048576;
	xor.b32  	%r272, %r217, %r272;
	st.global.u32 	[%rd1], %r272;
$L__BB1_45:
	and.b32  	%r79, %r271, 8;
	and.b32  	%r218, %r269, 262656;
	or.b32  	%r219, %r79, %r218;
	setp.ne.s32 	%p25, %r219, 0;
	@%p25 bra 	$L__BB1_47;
	ld.global.u32 	%r220, [%rd2];
	shr.u32 	%r221, %r220, %r271;
	shl.b32 	%r222, %r221, 21;
	and.b32  	%r223, %r222, 2097152;
	xor.b32  	%r272, %r223, %r272;
	st.global.u32 	[%rd1], %r272;
$L__BB1_47:
	setp.ne.s32 	%p26, %r27, 0;
	@%p26 bra 	$L__BB1_49;
	ld.global.u32 	%r224, [%rd2];
	shr.u32 	%r225, %r224, %r271;
	shl.b32 	%r226, %r225, 22;
	and.b32  	%r227, %r226, 4194304;
	xor.b32  	%r272, %r227, %r272;
	st.global.u32 	[%rd1], %r272;
$L__BB1_49:
	setp.ne.s32 	%p27, %r28, 0;
	@%p27 bra 	$L__BB1_51;
	ld.global.u32 	%r228, [%rd2];
	shr.u32 	%r229, %r228, %r271;
	shl.b32 	%r230, %r229, 23;
	and.b32  	%r231, %r230, 8388608;
	xor.b32  	%r272, %r231, %r272;
	st.global.u32 	[%rd1], %r272;
$L__BB1_51:
	setp.ne.s32 	%p28, %r29, 0;
	@%p28 bra 	$L__BB1_53;
	ld.global.u32 	%r232, [%rd2];
	shr.u32 	%r233, %r232, %r271;
	shl.b32 	%r234, %r233, 24;
	and.b32  	%r235, %r234, 16777216;
	xor.b32  	%r272, %r235, %r272;
	st.global.u32 	[%rd1], %r272;
$L__BB1_53:
	or.b32  	%r236, %r271, %r269;
	and.b32  	%r237, %r236, 8;
	or.b32  	%r238, %r237, %r3;
	setp.ne.s32 	%p29, %r238, 0;
	@%p29 bra 	$L__BB1_55;
	ld.global.u32 	%r239, [%rd2];
	shr.u32 	%r240, %r239, %r271;
	shl.b32 	%r241, %r240, 25;
	and.b32  	%r242, %r241, 33554432;
	xor.b32  	%r272, %r242, %r272;
	st.global.u32 	[%rd1], %r272;
$L__BB1_55:
	setp.ne.s32 	%p30, %r30, 0;
	@%p30 bra 	$L__BB1_57;
	ld.global.u32 	%r243, [%rd2];
	shr.u32 	%r244, %r243, %r271;
	shl.b32 	%r245, %r244, 26;
	and.b32  	%r246, %r245, 67108864;
	xor.b32  	%r272, %r246, %r272;
	st.global.u32 	[%rd1], %r272;
$L__BB1_57:
	setp.ne.s32 	%p31, %r31, 0;
	@%p31 bra 	$L__BB1_59;
	ld.global.u32 	%r247, [%rd2];
	shr.u32 	%r248, %r247, %r271;
	shl.b32 	%r249, %r248, 27;
	and.b32  	%r250, %r249, 134217728;
	xor.b32  	%r272, %r250, %r272;
	st.global.u32 	[%rd1], %r272;
$L__BB1_59:
	setp.ne.s32 	%p32, %r32, 0;
	@%p32 bra 	$L__BB1_61;
	ld.global.u32 	%r251, [%rd2];
	shr.u32 	%r252, %r251, %r271;
	shl.b32 	%r253, %r252, 28;
	and.b32  	%r254, %r253, 268435456;
	xor.b32  	%r272, %r254, %r272;
	st.global.u32 	[%rd1], %r272;
$L__BB1_61:
	setp.ne.s32 	%p33, %r33, 0;
	@%p33 bra 	$L__BB1_63;
	ld.global.u32 	%r255, [%rd2];
	shr.u32 	%r256, %r255, %r271;
	shl.b32 	%r257, %r256, 29;
	and.b32  	%r258, %r257, 536870912;
	xor.b32  	%r272, %r258, %r272;
	st.global.u32 	[%rd1], %r272;
$L__BB1_63:
	setp.ne.s32 	%p34, %r34, 0;
	@%p34 bra 	$L__BB1_65;
	ld.global.u32 	%r259, [%rd2];
	shr.u32 	%r260, %r259, %r271;
	shl.b32 	%r261, %r260, 30;
	and.b32  	%r262, %r261, 1073741824;
	xor.b32  	%r272, %r262, %r272;
	st.global.u32 	[%rd1], %r272;
$L__BB1_65:
	and.b32  	%r263, %r269, 327680;
	or.b32  	%r264, %r79, %r263;
	setp.ne.s32 	%p35, %r264, 0;
	@%p35 bra 	$L__BB1_67;
	ld.global.u32 	%r265, [%rd2];
	shr.u32 	%r266, %r265, %r271;
	shl.b32 	%r267, %r266, 31;
	xor.b32  	%r272, %r267, %r272;
	st.global.u32 	[%rd1], %r272;
$L__BB1_67:
	add.s32 	%r271, %r271, 1;
	setp.ne.s32 	%p36, %r271, 32;
	@%p36 bra 	$L__BB1_3;
	add.s32 	%r269, %r269, 1;
	setp.ne.s32 	%p37, %r269, %r2;
	@%p37 bra 	$L__BB1_2;
$L__BB1_69:
	bar.sync 	0;
	ret;

}
	// .globl	_Z7getsum2PjjS_j
.visible .entry _Z7getsum2PjjS_j(
	.param .u64 .ptr .align 1 _Z7getsum2PjjS_j_param_0,
	.param .u32 _Z7getsum2PjjS_j_param_1,
	.param .u64 .ptr .align 1 _Z7getsum2PjjS_j_param_2,
	.param .u32 _Z7getsum2PjjS_j_param_3
)
{
	.reg .pred 	%p<24>;
	.reg .b32 	%r<176>;
	.reg .b64 	%rd<9>;

	ld.param.u64 	%rd4, [_Z7getsum2PjjS_j_param_0];
	ld.param.u32 	%r61, [_Z7getsum2PjjS_j_param_1];
	ld.param.u64 	%rd5, [_Z7getsum2PjjS_j_param_2];
	ld.param.u32 	%r62, [_Z7getsum2PjjS_j_param_3];
	cvta.to.global.u64 	%rd6, %rd5;
	mov.u32 	%r63, %tid.x;
	mov.u32 	%r64, %ctaid.x;
	mov.u32 	%r65, %ntid.x;
	mad.lo.s32 	%r66, %r64, %r65, %r63;
	mul.wide.u32 	%rd7, %r66, 4;
	add.s64 	%rd1, %rd6, %rd7;
	mov.b32 	%r67, 0;
	st.global.u32 	[%rd1], %r67;
	mul.lo.s32 	%r153, %r62, %r66;
	add.s32 	%r2, %r153, %r62;
	setp.ge.u32 	%p1, %r153, %r2;
	@%p1 bra 	$L__BB2_45;
	and.b32  	%r3, %r61, 2560;
	and.b32  	%r4, %r61, 64;
	and.b32  	%r5, %r61, 68;
	and.b32  	%r6, %r61, 2;
	cvta.to.global.u64 	%rd2, %rd4;
	mov.b32 	%r156, 0;
$L__BB2_2:
	and.b32  	%r70, %r153, 2105352;
	or.b32  	%r9, %r70, %r3;
	mul.wide.u32 	%rd8, %r153, 4;
	add.s64 	%rd3, %rd2, %rd8;
	and.b32  	%r71, %r153, 65544;
	or.b32  	%r10, %r71, %r4;
	and.b32  	%r72, %r153, 8;
	or.b32  	%r11, %r72, %r5;
	or.b32  	%r73, %r153, %r61;
	and.b32  	%r74, %r73, 1024;
	and.b32  	%r75, %r153, 524288;
	or.b32  	%r12, %r74, %r75;
	or.b32  	%r13, %r75, %r6;
	mov.b32 	%r154, 3;
$L__BB2_3:
	setp.ne.s32 	%p2, %r9, 0;
	add.s32 	%r16, %r154, -3;
	@%p2 bra 	$L__BB2_5;
	ld.global.u32 	%r76, [%rd3];
	shr.u32 	%r77, %r76, %r16;
	and.b32  	%r78, %r77, 1;
	xor.b32  	%r156, %r78, %r156;
	st.global.u32 	[%rd1], %r156;
$L__BB2_5:
	setp.ne.s32 	%p3, %r10, 0;
	@%p3 bra 	$L__BB2_7;
	ld.global.u32 	%r79, [%rd3];
	shr.u32 	%r80, %r79, %r16;
	shl.b32 	%r81, %r80, 1;
	and.b32  	%r82, %r81, 2;
	xor.b32  	%r156, %r82, %r156;
	st.global.u32 	[%rd1], %r156;
$L__BB2_7:
	setp.ne.s32 	%p4, %r11, 0;
	@%p4 bra 	$L__BB2_9;
	ld.global.u32 	%r83, [%rd3];
	shr.u32 	%r84, %r83, %r16;
	shl.b32 	%r85, %r84, 2;
	and.b32  	%r86, %r85, 4;
	xor.b32  	%r156, %r86, %r156;
	st.global.u32 	[%rd1], %r156;
$L__BB2_9:
	setp.ne.s32 	%p5, %r12, 0;
	@%p5 bra 	$L__BB2_11;
	ld.global.u32 	%r87, [%rd3];
	shr.u32 	%r88, %r87, %r16;
	shl.b32 	%r89, %r88, 3;
	and.b32  	%r90, %r89, 8;
	xor.b32  	%r156, %r90, %r156;
	st.global.u32 	[%rd1], %r156;
$L__BB2_11:
	setp.ne.s32 	%p6, %r13, 0;
	@%p6 bra 	$L__BB2_13;
	ld.global.u32 	%r91, [%rd3];
	shr.u32 	%r92, %r91, %r16;
	shl.b32 	%r93, %r92, 4;
	and.b32  	%r94, %r93, 16;
	xor.b32  	%r156, %r94, %r156;
	st.global.u32 	[%rd1], %r156;
$L__BB2_13:
	setp.ne.s32 	%p7, %r9, 0;
	add.s32 	%r27, %r154, -2;
	@%p7 bra 	$L__BB2_15;
	ld.global.u32 	%r95, [%rd3];
	shr.u32 	%r96, %r95, %r27;
	and.b32  	%r97, %r96, 1;
	xor.b32  	%r156, %r97, %r156;
	st.global.u32 	[%rd1], %r156;
$L__BB2_15:
	setp.ne.s32 	%p8, %r10, 0;
	@%p8 bra 	$L__BB2_17;
	ld.global.u32 	%r98, [%rd3];
	shr.u32 	%r99, %r98, %r27;
	shl.b32 	%r100, %r99, 1;
	and.b32  	%r101, %r100, 2;
	xor.b32  	%r156, %r101, %r156;
	st.global.u32 	[%rd1], %r156;
$L__BB2_17:
	setp.ne.s32 	%p9, %r11, 0;
	@%p9 bra 	$L__BB2_19;
	ld.global.u32 	%r102, [%rd3];
	shr.u32 	%r103, %r102, %r27;
	shl.b32 	%r104, %r103, 2;
	and.b32  	%r105, %r104, 4;
	xor.b32  	%r156, %r105, %r156;
	st.global.u32 	[%rd1], %r156;
$L__BB2_19:
	setp.ne.s32 	%p10, %r12, 0;
	@%p10 bra 	$L__BB2_21;
	ld.global.u32 	%r106, [%rd3];
	shr.u32 	%r107, %r106, %r27;
	shl.b32 	%r108, %r107, 3;
	and.b32  	%r109, %r108, 8;
	xor.b32  	%r156, %r109, %r156;
	st.global.u32 	[%rd1], %r156;
$L__BB2_21:
	setp.ne.s32 	%p11, %r13, 0;
	@%p11 bra 	$L__BB2_23;
	ld.global.u32 	%r110, [%rd3];
	shr.u32 	%r111, %r110, %r27;
	shl.b32 	%r112, %r111, 4;
	and.b32  	%r113, %r112, 16;
	xor.b32  	%r156, %r113, %r156;
	st.global.u32 	[%rd1], %r156;
$L__BB2_23:
	setp.ne.s32 	%p12, %r9, 0;
	add.s32 	%r38, %r154, -1;
	@%p12 bra 	$L__BB2_25;
	ld.global.u32 	%r114, [%rd3];
	shr.u32 	%r115, %r114, %r38;
	and.b32  	%r116, %r115, 1;
	xor.b32  	%r156, %r116, %r156;
	st.global.u32 	[%rd1], %r156;
$L__BB2_25:
	setp.ne.s32 	%p13, %r10, 0;
	@%p13 bra 	$L__BB2_27;
	ld.global.u32 	%r117, [%rd3];
	shr.u32 	%r118, %r117, %r38;
	shl.b32 	%r119, %r118, 1;
	and.b32  	%r120, %r119, 2;
	xor.b32  	%r156, %r120, %r156;
	st.global.u32 	[%rd1], %r156;
$L__BB2_27:
	setp.ne.s32 	%p14, %r11, 0;
	@%p14 bra 	$L__BB2_29;
	ld.global.u32 	%r121, [%rd3];
	shr.u32 	%r122, %r121, %r38;
	shl.b32 	%r123, %r122, 2;
	and.b32  	%r124, %r123, 4;
	xor.b32  	%r156, %r124, %r156;
	st.global.u32 	[%rd1], %r156;
$L__BB2_29:
	setp.ne.s32 	%p15, %r12, 0;
	@%p15 bra 	$L__BB2_31;
	ld.global.u32 	%r125, [%rd3];
	shr.u32 	%r126, %r125, %r38;
	shl.b32 	%r127, %r126, 3;
	and.b32  	%r128, %r127, 8;
	xor.b32  	%r156, %r128, %r156;
	st.global.u32 	[%rd1], %r156;
$L__BB2_31:
	setp.ne.s32 	%p16, %r13, 0;
	@%p16 bra 	$L__BB2_33;
	ld.global.u32 	%r129, [%rd3];
	shr.u32 	%r130, %r129, %r38;
	shl.b32 	%r131, %r130, 4;
	and.b32  	%r132, %r131, 16;
	xor.b32  	%r156, %r132, %r156;
	st.global.u32 	[%rd1], %r156;
$L__BB2_33:
	setp.ne.s32 	%p17, %r9, 0;
	@%p17 bra 	$L__BB2_35;
	ld.global.u32 	%r133, [%rd3];
	shr.u32 	%r134, %r133, %r154;
	and.b32  	%r135, %r134, 1;
	xor.b32  	%r156, %r135, %r156;
	st.global.u32 	[%rd1], %r156;
$L__BB2_35:
	setp.ne.s32 	%p18, %r10, 0;
	@%p18 bra 	$L__BB2_37;
	ld.global.u32 	%r136, [%rd3];
	shr.u32 	%r137, %r136, %r154;
	shl.b32 	%r138, %r137, 1;
	and.b32  	%r139, %r138, 2;
	xor.b32  	%r156, %r139, %r156;
	st.global.u32 	[%rd1], %r156;
$L__BB2_37:
	setp.ne.s32 	%p19, %r11, 0;
	@%p19 bra 	$L__BB2_39;
	ld.global.u32 	%r140, [%rd3];
	shr.u32 	%r141, %r140, %r154;
	shl.b32 	%r142, %r141, 2;
	and.b32  	%r143, %r142, 4;
	xor.b32  	%r156, %r143, %r156;
	st.global.u32 	[%rd1], %r156;
$L__BB2_39:
	setp.ne.s32 	%p20, %r12, 0;
	@%p20 bra 	$L__BB2_41;
	ld.global.u32 	%r144, [%rd3];
	shr.u32 	%r145, %r144, %r154;
	shl.b32 	%r146, %r145, 3;
	and.b32  	%r147, %r146, 8;
	xor.b32  	%r156, %r147, %r156;
	st.global.u32 	[%rd1], %r156;
$L__BB2_41:
	setp.ne.s32 	%p21, %r13, 0;
	@%p21 bra 	$L__BB2_43;
	ld.global.u32 	%r148, [%rd3];
	shr.u32 	%r149, %r148, %r154;
	shl.b32 	%r150, %r149, 4;
	and.b32  	%r151, %r150, 16;
	xor.b32  	%r156, %r151, %r156;
	st.global.u32 	[%rd1], %r156;
$L__BB2_43:
	add.s32 	%r154, %r154, 4;
	setp.ne.s32 	%p22, %r154, 35;
	@%p22 bra 	$L__BB2_3;
	add.s32 	%r153, %r153, 1;
	setp.ne.s32 	%p23, %r153, %r2;
	@%p23 bra 	$L__BB2_2;
$L__BB2_45:
	bar.sync 	0;
	ret;

}


// ===== COMPILED SASS (sm_100) =====

	.target	sm_100

	.elftype	@"ET_EXEC"


//--------------------- .note.nv.tkinfo           --------------------------
	.section	.note.nv.tkinfo,"",@"SHT_NOTE"
	.sectionflags	@"SHF_NOTE_NV_TKINFO"
	.tkinfo
        /*0018*/ 	.word	0x00000002
        /*0030*/ 	.string	""
        /*0030*/ 	.string	"ptxas"
        /*0030*/ 	.string	"Cuda compilation tools, release 13.0, V13.0.88"
        /*0030*/ 	.string	"Build cuda_13.0.r13.0/compiler.36424714_0"
        /*0030*/ 	.string	"-arch sm_100 -m 64 "



//--------------------- .note.nv.cuinfo           --------------------------
	.section	.note.nv.cuinfo,"",@"SHT_NOTE"
	.sectionflags	@"SHF_NOTE_NV_CUINFO"
        /*0018*/ 	.short	0x0002
        /*001a*/ 	.short	0x0064
        /*001c*/ 	.short	0x0082
	.zero		2


//--------------------- .nv.info                  --------------------------
	.section	.nv.info,"",@"SHT_CUDA_INFO"
	.align	4


	//----- nvinfo : EIATTR_REGCOUNT
	.align		4
        /*0000*/ 	.byte	0x04, 0x2f
        /*0002*/ 	.short	(.L_1 - .L_0)
	.align		4
.L_0:
        /*0004*/ 	.word	index@(_Z19global_multi_threadPjj)
        /*0008*/ 	.word	0x0000001d


	//----- nvinfo : EIATTR_FRAME_SIZE
	.align		4
.L_1:
        /*000c*/ 	.byte	0x04, 0x11
        /*000e*/ 	.short	(.L_3 - .L_2)
	.align		4
.L_2:
        /*0010*/ 	.word	index@(_Z19global_multi_threadPjj)
        /*0014*/ 	.word	0x00000000


	//----- nvinfo : EIATTR_REGCOUNT
	.align		4
.L_3:
        /*0018*/ 	.byte	0x04, 0x2f
        /*001a*/ 	.short	(.L_5 - .L_4)
	.align		4
.L_4:
        /*001c*/ 	.word	index@(_Z6getsumPjjS_j)
        /*0020*/ 	.word	0x0000001b


	//----- nvinfo : EIATTR_FRAME_SIZE
	.align		4
.L_5:
        /*0024*/ 	.byte	0x04, 0x11
        /*0026*/ 	.short	(.L_7 - .L_6)
	.align		4
.L_6:
        /*0028*/ 	.word	index@(_Z6getsumPjjS_j)
        /*002c*/ 	.word	0x00000000


	//----- nvinfo : EIATTR_REGCOUNT
	.align		4
.L_7:
        /*0030*/ 	.byte	0x04, 0x2f
        /*0032*/ 	.short	(.L_9 - .L_8)
	.align		4
.L_8:
        /*0034*/ 	.word	index@(_Z7getsum2PjjS_j)
        /*0038*/ 	.word	0x00000014


	//----- nvinfo : EIATTR_FRAME_SIZE
	.align		4
.L_9:
        /*003c*/ 	.byte	0x04, 0x11
        /*003e*/ 	.short	(.L_11 - .L_10)
	.align		4
.L_10:
        /*0040*/ 	.word	index@(_Z7getsum2PjjS_j)
        /*0044*/ 	.word	0x00000000


	//----- nvinfo : EIATTR_MIN_STACK_SIZE
	.align		4
.L_11:
        /*0048*/ 	.byte	0x04, 0x12
        /*004a*/ 	.short	(.L_13 - .L_12)
	.align		4
.L_12:
        /*004c*/ 	.word	index@(_Z7getsum2PjjS_j)
        /*0050*/ 	.word	0x00000000


	//----- nvinfo : EIATTR_MIN_STACK_SIZE
	.align		4
.L_13:
        /*0054*/ 	.byte	0x04, 0x12
        /*0056*/ 	.short	(.L_15 - .L_14)
	.align		4
.L_14:
        /*0058*/ 	.word	index@(_Z6getsumPjjS_j)
        /*005c*/ 	.word	0x00000000


	//----- nvinfo : EIATTR_MIN_STACK_SIZE
	.align		4
.L_15:
        /*0060*/ 	.byte	0x04, 0x12
        /*0062*/ 	.short	(.L_17 - .L_16)
	.align		4
.L_16:
        /*0064*/ 	.word	index@(_Z19global_multi_threadPjj)
        /*0068*/ 	.word	0x00000000
.L_17:


//--------------------- .nv.compat                --------------------------
	.section	.nv.compat,"",@"SHT_CUDA_COMPAT_INFO"
	.align	4
        /*0000*/ 	.byte	0x02, 0x09, 0x00, 0x00, 0x02, 0x02, 0x01, 0x00, 0x02, 0x05, 0x05, 0x00, 0x03, 0x07, 0x01, 0x01
        /*0010*/ 	.byte	0x02, 0x03, 0x00, 0x00, 0x02, 0x06, 0x01, 0x00, 0x04, 0x0b, 0x08, 0x00, 0x09, 0x00, 0x00, 0x00
        /*0020*/ 	.byte	0x00, 0x00, 0x00, 0x00


//--------------------- .nv.info._Z7getsum2PjjS_j --------------------------
	.section	.nv.info._Z7getsum2PjjS_j,"",@"SHT_CUDA_INFO"
	.sectionflags	@""
	.align	4


	//----- nvinfo : EIATTR_CUDA_API_VERSION
	.align		4
        /*0000*/ 	.byte	0x04, 0x37
        /*0002*/ 	.short	(.L_19 - .L_18)
.L_18:
        /*0004*/ 	.word	0x00000082


	//----- nvinfo : EIATTR_KPARAM_INFO
	.align		4
.L_19:
        /*0008*/ 	.byte	0x04, 0x17
        /*000a*/ 	.short	(.L_21 - .L_20)
.L_20:
        /*000c*/ 	.word	0x00000000
        /*0010*/ 	.short	0x0003
        /*0012*/ 	.short	0x0018
        /*0014*/ 	.byte	0x00, 0xf0, 0x11, 0x00


	//----- nvinfo : EIATTR_KPARAM_INFO
	.align		4
.L_21:
        /*0018*/ 	.byte	0x04, 0x17
        /*001a*/ 	.short	(.L_23 - .L_22)
.L_22:
        /*001c*/ 	.word	0x00000000
        /*0020*/ 	.short	0x0002
        /*0022*/ 	.short	0x0010
        /*0024*/ 	.byte	0x00, 0xf5, 0x21, 0x00


	//----- nvinfo : EIATTR_KPARAM_INFO
	.align		4
.L_23:
        /*0028*/ 	.byte	0x04, 0x17
        /*002a*/ 	.short	(.L_25 - .L_24)
.L_24:
        /*002c*/ 	.word	0x00000000
        /*0030*/ 	.short	0x0001
        /*0032*/ 	.short	0x0008
        /*0034*/ 	.byte	0x00, 0xf0, 0x11, 0x00


	//----- nvinfo : EIATTR_KPARAM_INFO
	.align		4
.L_25:
        /*0038*/ 	.byte	0x04, 0x17
        /*003a*/ 	.short	(.L_27 - .L_26)
.L_26:
        /*003c*/ 	.word	0x00000000
        /*0040*/ 	.short	0x0000
        /*0042*/ 	.short	0x0000
        /*0044*/ 	.byte	0x00, 0xf5, 0x21, 0x00


	//----- nvinfo : EIATTR_SPARSE_MMA_MASK
	.align		4
.L_27:
        /*0048*/ 	.byte	0x03, 0x50
        /*004a*/ 	.short	0x0000


	//----- nvinfo : EIATTR_MAXREG_COUNT
	.align		4
        /*004c*/ 	.byte	0x03, 0x1b
        /*004e*/ 	.short	0x00ff


	//----- nvinfo : EIATTR_NUM_BARRIERS
	.align		4
        /*0050*/ 	.byte	0x02, 0x4c
        /*0052*/ 	.byte	0x01
	.zero		1


	//----- nvinfo : EIATTR_MERCURY_ISA_VERSION
	.align		4
        /*0054*/ 	.byte	0x03, 0x5f
        /*0056*/ 	.short	0x0101


	//----- nvinfo : EIATTR_VRC_CTA_INIT_COUNT
	.align		4
        /*0058*/ 	.byte	0x02, 0x4a
	.zero		1
	.zero		1


	//----- nvinfo : EIATTR_EXIT_INSTR_OFFSETS
	.align		4
        /*005c*/ 	.byte	0x04, 0x1c
        /*005e*/ 	.short	(.L_29 - .L_28)


	//   ....[0]....
.L_28:
        /*0060*/ 	.word	0x00000cc0


	//----- nvinfo : EIATTR_CRS_STACK_SIZE
	.align		4
.L_29:
        /*0064*/ 	.byte	0x04, 0x1e
        /*0066*/ 	.short	(.L_31 - .L_30)
.L_30:
        /*0068*/ 	.word	0x00000000


	//----- nvinfo : EIATTR_CBANK_PARAM_SIZE
	.align		4
.L_31:
        /*006c*/ 	.byte	0x03, 0x19
        /*006e*/ 	.short	0x001c


	//----- nvinfo : EIATTR_PARAM_CBANK
	.align		4
        /*0070*/ 	.byte	0x04, 0x0a
        /*0072*/ 	.short	(.L_33 - .L_32)
	.align		4
.L_32:
        /*0074*/ 	.word	index@(.nv.constant0._Z7getsum2PjjS_j)
        /*0078*/ 	.short	0x0380
        /*007a*/ 	.short	0x001c


	//----- nvinfo : EIATTR_SW_WAR
	.align		4
.L_33:
        /*007c*/ 	.byte	0x04, 0x36
        /*007e*/ 	.short	(.L_35 - .L_34)
.L_34:
        /*0080*/ 	.word	0x00000008
.L_35:


//--------------------- .nv.info._Z6getsumPjjS_j  --------------------------
	.section	.nv.info._Z6getsumPjjS_j,"",@"SHT_CUDA_INFO"
	.sectionflags	@""
	.align	4


	//----- nvinfo : EIATTR_CUDA_API_VERSION
	.align		4
        /*0000*/ 	.byte	0x04, 0x37
        /*0002*/ 	.short	(.L_37 - .L_36)
.L_36:
        /*0004*/ 	.word	0x00000082


	//----- nvinfo : EIATTR_KPARAM_INFO
	.align		4
.L_37:
        /*0008*/ 	.byte	0x04, 0x17
        /*000a*/ 	.short	(.L_39 - .L_38)
.L_38:
        /*000c*/ 	.word	0x00000000
        /*0010*/ 	.short	0x0003
        /*0012*/ 	.short	0x0018
        /*0014*/ 	.byte	0x00, 0xf0, 0x11, 0x00


	//----- nvinfo : EIATTR_KPARAM_INFO
	.align		4
.L_39:
        /*0018*/ 	.byte	0x04, 0x17
        /*001a*/ 	.short	(.L_41 - .L_40)
.L_40:
        /*001c*/ 	.word	0x00000000
        /*0020*/ 	.short	0x0002
        /*0022*/ 	.short	0x0010
        /*0024*/ 	.byte	0x00, 0xf5, 0x21, 0x00


	//----- nvinfo : EIATTR_KPARAM_INFO
	.align		4
.L_41:
        /*0028*/ 	.byte	0x04, 0x17
        /*002a*/ 	.short	(.L_43 - .L_42)
.L_42:
        /*002c*/ 	.word	0x00000000
        /*0030*/ 	.short	0x0001
        /*0032*/ 	.short	0x0008
        /*0034*/ 	.byte	0x00, 0xf0, 0x11, 0x00


	//----- nvinfo : EIATTR_KPARAM_INFO
	.align		4
.L_43:
        /*0038*/ 	.byte	0x04, 0x17
        /*003a*/ 	.short	(.L_45 - .L_44)
.L_44:
        /*003c*/ 	.word	0x00000000
        /*0040*/ 	.short	0x0000
        /*0042*/ 	.short	0x0000
        /*0044*/ 	.byte	0x00, 0xf5, 0x21, 0x00


	//----- nvinfo : EIATTR_SPARSE_MMA_MASK
	.align		4
.L_45:
        /*0048*/ 	.byte	0x03, 0x50
        /*004a*/ 	.short	0x0000


	//----- nvinfo : EIATTR_MAXREG_COUNT
	.align		4
        /*004c*/ 	.byte	0x03, 0x1b
        /*004e*/ 	.short	0x00ff


	//----- nvinfo : EIATTR_NUM_BARRIERS
	.align		4
        /*0050*/ 	.byte	0x02, 0x4c
        /*0052*/ 	.byte	0x01
	.zero		1


	//----- nvinfo : EIATTR_MERCURY_ISA_VERSION
	.align		4
        /*0054*/ 	.byte	0x03, 0x5f
        /*0056*/ 	.short	0x0101


	//----- nvinfo : EIATTR_VRC_CTA_INIT_COUNT
	.align		4
        /*0058*/ 	.byte	0x02, 0x4a
	.zero		1
	.zero		1


	//----- nvinfo : EIATTR_EXIT_INSTR_OFFSETS
	.align		4
        /*005c*/ 	.byte	0x04, 0x1c
        /*005e*/ 	.short	(.L_47 - .L_46)


	//   ....[0]....
.L_46:
        /*0060*/ 	.word	0x000015a0


	//----- nvinfo : EIATTR_CRS_STACK_SIZE
	.align		4
.L_47:
        /*0064*/ 	.byte	0x04, 0x1e
        /*0066*/ 	.short	(.L_49 - .L_48)
.L_48:
        /*0068*/ 	.word	0x00000000


	//----- nvinfo : EIATTR_CBANK_PARAM_SIZE
	.align		4
.L_49:
        /*006c*/ 	.byte	0x03, 0x19
        /*006e*/ 	.short	0x001c


	//----- nvinfo : EIATTR_PARAM_CBANK
	.align		4
        /*0070*/ 	.byte	0x04, 0x0a
        /*0072*/ 	.short	(.L_51 - .L_50)
	.align		4
.L_50:
        /*0074*/ 	.word	index@(.nv.constant0._Z6getsumPjjS_j)
        /*0078*/ 	.short	0x0380
        /*007a*/ 	.short	0x001c


	//----- nvinfo : EIATTR_SW_WAR
	.align		4
.L_51:
        /*007c*/ 	.byte	0x04, 0x36
        /*007e*/ 	.short	(.L_53 - .L_52)
.L_52:
        /*0080*/ 	.word	0x00000008
.L_53:


//--------------------- .nv.info._Z19global_multi_threadPjj --------------------------
	.section	.nv.info._Z19global_multi_threadPjj,"",@"SHT_CUDA_INFO"
	.sectionflags	@""
	.align	4


	//----- nvinfo : EIATTR_CUDA_API_VERSION
	.align		4
        /*0000*/ 	.byte	0x04, 0x37
        /*0002*/ 	.short	(.L_55 - .L_54)
.L_54:
        /*0004*/ 	.word	0x00000082


	//----- nvinfo : EIATTR_KPARAM_INFO
	.align		4
.L_55:
        /*0008*/ 	.byte	0x04, 0x17
        /*000a*/ 	.short	(.L_57 - .L_56)
.L_56:
        /*000c*/ 	.word	0x00000000
        /*0010*/ 	.short	0x0001
        /*0012*/ 	.short	0x0008
        /*0014*/ 	.byte	0x00, 0xf0, 0x11, 0x00


	//----- nvinfo : EIATTR_KPARAM_INFO
	.align		4
.L_57:
        /*0018*/ 	.byte	0x04, 0x17
        /*001a*/ 	.short	(.L_59 - .L_58)
.L_58:
        /*001c*/ 	.word	0x00000000
        /*0020*/ 	.short	0x0000
        /*0022*/ 	.short	0x0000
        /*0024*/ 	.byte	0x00, 0xf5, 0x21, 0x00


	//----- nvinfo : EIATTR_SPARSE_MMA_MASK
	.align		4
.L_59:
        /*0028*/ 	.byte	0x03, 0x50
        /*002a*/ 	.short	0x0000


	//----- nvinfo : EIATTR_MAXREG_COUNT
	.align		4
        /*002c*/ 	.byte	0x03, 0x1b
        /*002e*/ 	.short	0x00ff


	//----- nvinfo : EIATTR_NUM_BARRIERS
	.align		4
        /*0030*/ 	.byte	0x02, 0x4c
        /*0032*/ 	.byte	0x01
	.zero		1


	//----- nvinfo : EIATTR_MERCURY_ISA_VERSION
	.align		4
        /*0034*/ 	.byte	0x03, 0x5f
        /*0036*/ 	.short	0x0101


	//----- nvinfo : EIATTR_VRC_CTA_INIT_COUNT
	.align		4
        /*0038*/ 	.byte	0x02, 0x4a
	.zero		1
	.zero		1


	//----- nvinfo : EIATTR_EXIT_INSTR_OFFSETS
	.align		4
        /*003c*/ 	.byte	0x04, 0x1c
        /*003e*/ 	.short	(.L_61 - .L_60)


	//   ....[0]....
.L_60:
        /*0040*/ 	.word	0x00002710


	//----- nvinfo : EIATTR_CBANK_PARAM_SIZE
	.align		4
.L_61:
        /*0044*/ 	.byte	0x03, 0x19
        /*0046*/ 	.short	0x000c


	//----- nvinfo : EIATTR_PARAM_CBANK
	.align		4
        /*0048*/ 	.byte	0x04, 0x0a
        /*004a*/ 	.short	(.L_63 - .L_62)
	.align		4
.L_62:
        /*004c*/ 	.word	index@(.nv.constant0._Z19global_multi_threadPjj)
        /*0050*/ 	.short	0x0380
        /*0052*/ 	.short	0x000c


	//----- nvinfo : EIATTR_SW_WAR
	.align		4
.L_63:
        /*0054*/ 	.byte	0x04, 0x36
        /*0056*/ 	.short	(.L_65 - .L_64)
.L_64:
        /*0058*/ 	.word	0x00000008
.L_65:


//--------------------- .nv.callgraph             --------------------------
	.section	.nv.callgraph,"",@"SHT_CUDA_CALLGRAPH"
	.align	4
	.sectionentsize	8
	.align		4
        /*0000*/ 	.word	0x00000000
	.align		4
        /*0004*/ 	.word	0xffffffff
	.align		4
        /*0008*/ 	.word	0x00000000
	.align		4
        /*000c*/ 	.word	0xfffffffe
	.align		4
        /*0010*/ 	.word	0x00000000
	.align		4
        /*0014*/ 	.word	0xfffffffd
	.align		4
        /*0018*/ 	.word	0x00000000
	.align		4
        /*001c*/ 	.word	0xfffffffc


//--------------------- .text._Z7getsum2PjjS_j    --------------------------
	.section	.text._Z7getsum2PjjS_j,"ax",@progbits
	.align	128
        .global         _Z7getsum2PjjS_j
        .type           _Z7getsum2PjjS_j,@function
        .size           _Z7getsum2PjjS_j,(.L_x_116 - _Z7getsum2PjjS_j)
        .other          _Z7getsum2PjjS_j,@"STO_CUDA_ENTRY STV_DEFAULT"
_Z7getsum2PjjS_j:
.text._Z7getsum2PjjS_j:
[----:B------:R-:W-:Y:S01]  /*0000*/  LDC R1, c[0x0][0x37c] ;  /* 0x0000df00ff017b82 */ /* 0x000fe20000000800 */
[----:B------:R-:W0:Y:S07]  /*0010*/  S2R R5, SR_TID.X ;  /* 0x0000000000057919 */ /* 0x000e2e0000002100 */
[----:B------:R-:W0:Y:S01]  /*0020*/  S2UR UR6, SR_CTAID.X ;  /* 0x00000000000679c3 */ /* 0x000e220000002500 */
[----:B------:R-:W1:Y:S01]  /*0030*/  LDCU UR7, c[0x0][0x398] ;  /* 0x00007300ff0777ac */ /* 0x000e620008000800 */
[----:B------:R-:W-:Y:S01]  /*0040*/  BSSY.RECONVERGENT B0, `(.L_x_0) ;  /* 0x00000c6000007945 */ /* 0x000fe20003800200 */
[----:B------:R-:W2:Y:S05]  /*0050*/  LDCU.64 UR4, c[0x0][0x358] ;  /* 0x00006b00ff0477ac */ /* 0x000eaa0008000a00 */
[----:B------:R-:W0:Y:S08]  /*0060*/  LDC R0, c[0x0][0x360] ;  /* 0x0000d800ff007b82 */ /* 0x000e300000000800 */
[----:B------:R-:W3:Y:S01]  /*0070*/  LDC.64 R2, c[0x0][0x390] ;  /* 0x0000e400ff027b82 */ /* 0x000ee20000000a00 */
[----:B0-----:R-:W-:-:S04]  /*0080*/  IMAD R5, R0, UR6, R5 ;  /* 0x0000000600057c24 */ /* 0x001fc8000f8e0205 */
[C---:B-1----:R-:W-:Y:S02]  /*0090*/  IMAD R7, R5.reuse, UR7, RZ ;  /* 0x0000000705077c24 */ /* 0x042fe4000f8e02ff */
[----:B---3--:R-:W-:-:S04]  /*00a0*/  IMAD.WIDE.U32 R2, R5, 0x4, R2 ;  /* 0x0000000405027825 */ /* 0x008fc800078e0002 */
[C---:B------:R-:W-:Y:S01]  /*00b0*/  VIADD R0, R7.reuse, UR7 ;  /* 0x0000000707007c36 */ /* 0x040fe20008000000 */
[----:B--2---:R0:W-:Y:S04]  /*00c0*/  STG.E desc[UR4][R2.64], RZ ;  /* 0x000000ff02007986 */ /* 0x0041e8000c101904 */
[----:B------:R-:W-:-:S13]  /*00d0*/  ISETP.GE.U32.AND P0, PT, R7, R0, PT ;  /* 0x000000000700720c */ /* 0x000fda0003f06070 */
[----:B0-----:R-:W-:Y:S05]  /*00e0*/  @P0 BRA `(.L_x_1) ;  /* 0x0000000800ec0947 */ /* 0x001fea0003800000 */
[----:B------:R-:W0:Y:S01]  /*00f0*/  LDC R6, c[0x0][0x388] ;  /* 0x0000e200ff067b82 */ /* 0x000e220000000800 */
[----:B------:R-:W-:-:S07]  /*0100*/  IMAD.MOV.U32 R9, RZ, RZ, RZ ;  /* 0x000000ffff097224 */ /* 0x000fce00078e00ff */
.L_x_43:
[----:B-1----:R-:W1:Y:S01]  /*0110*/  LDC R10, c[0x0][0x388] ;  /* 0x0000e200ff0a7b82 */ /* 0x002e620000000800 */
[C---:B------:R-:W-:Y:S02]  /*0120*/  LOP3.LUT R11, R7.reuse, 0x202008, RZ, 0xc0, !PT ;  /* 0x00202008070b7812 */ /* 0x040fe400078ec0ff */
[C---:B------:R-:W-:Y:S02]  /*0130*/  LOP3.LUT R13, R7.reuse, 0x10008, RZ, 0xc0, !PT ;  /* 0x00010008070d7812 */ /* 0x040fe400078ec0ff */
[C---:B------:R-:W-:Y:S02]  /*0140*/  LOP3.LUT R15, R7.reuse, 0x8, RZ, 0xc0, !PT ;  /* 0x00000008070f7812 */ /* 0x040fe400078ec0ff */
[----:B------:R-:W-:Y:S01]  /*0150*/  LOP3.LUT R17, R7, 0x80000, RZ, 0xc0, !PT ;  /* 0x0008000007117812 */ /* 0x000fe200078ec0ff */
[----:B--2---:R-:W2:Y:S01]  /*0160*/  LDC.64 R4, c[0x0][0x380] ;  /* 0x0000e000ff047b82 */ /* 0x004ea20000000a00 */
[--C-:B0-----:R-:W-:Y:S01]  /*0170*/  LOP3.LUT R8, R11, 0xa00, R6.reuse, 0xf8, !PT ;  /* 0x00000a000b087812 */ /* 0x101fe200078ef806 */
[----:B------:R-:W-:Y:S01]  /*0180*/  IMAD.MOV.U32 R11, RZ, RZ, 0x3 ;  /* 0x00000003ff0b7424 */ /* 0x000fe200078e00ff */
[----:B------:R-:W-:-:S02]  /*0190*/  LOP3.LUT R12, R13, 0x40, R6, 0xf8, !PT ;  /* 0x000000400d0c7812 */ /* 0x000fc400078ef806 */
[----:B------:R-:W-:Y:S02]  /*01a0*/  ISETP.NE.AND P1, PT, R8, RZ, PT ;  /* 0x000000ff0800720c */ /* 0x000fe40003f25270 */
[--C-:B------:R-:W-:Y:S02]  /*01b0*/  LOP3.LUT R13, R15, 0x44, R6.reuse, 0xf8, !PT ;  /* 0x000000440f0d7812 */ /* 0x100fe400078ef806 */
[----:B------:R-:W-:Y:S02]  /*01c0*/  LOP3.LUT R14, R17, 0x2, R6, 0xf8, !PT ;  /* 0x00000002110e7812 */ /* 0x000fe400078ef806 */
[----:B-1----:R-:W-:-:S04]  /*01d0*/  LOP3.LUT R10, R7, 0x400, R10, 0xc8, !PT ;  /* 0x00000400070a7812 */ /* 0x002fc800078ec80a */
[----:B------:R-:W-:Y:S01]  /*01e0*/  LOP3.LUT R10, R10, 0x80000, R7, 0xf8, !PT ;  /* 0x000800000a0a7812 */ /* 0x000fe200078ef807 */
[----:B--2---:R-:W-:-:S04]  /*01f0*/  IMAD.WIDE.U32 R4, R7, 0x4, R4 ;  /* 0x0000000407047825 */ /* 0x004fc800078e0004 */
[----:B------:R-:W-:-:S05]  /*0200*/  VIADD R7, R7, 0x1 ;  /* 0x0000000107077836 */ /* 0x000fca0000000000 */
[----:B---34-:R-:W-:-:S13]  /*0210*/  ISETP.NE.AND P0, PT, R7, R0, PT ;  /* 0x000000000700720c */ /* 0x018fda0003f05270 */
.L_x_42:
[----:B------:R-:W-:Y:S01]  /*0220*/  BSSY.RECONVERGENT B1, `(.L_x_2) ;  /* 0x000000d000017945 */ /* 0x000fe20003800200 */
[----:B------:R-:W-:Y:S01]  /*0230*/  ISETP.NE.AND P2, PT, R12, RZ, PT ;  /* 0x000000ff0c00720c */ /* 0x000fe20003f45270 */
[----:B------:R-:W-:Y:S01]  /*0240*/  VIADD R15, R11, 0xffffffff ;  /* 0xffffffff0b0f7836 */ /* 0x000fe20000000000 */
[----:B------:R-:W-:Y:S01]  /*0250*/  ISETP.NE.AND P3, PT, R13, RZ, PT ;  /* 0x000000ff0d00720c */ /* 0x000fe20003f65270 */
[----:B------:R-:W-:Y:S01]  /*0260*/  VIADD R17, R11, 0xfffffffd ;  /* 0xfffffffd0b117836 */ /* 0x000fe20000000000 */
[----:B------:R-:W-:Y:S02]  /*0270*/  ISETP.NE.AND P4, PT, R10, RZ, PT ;  /* 0x000000ff0a00720c */ /* 0x000fe40003f85270 */
[----:B------:R-:W-:Y:S02]  /*0280*/  ISETP.NE.AND P5, PT, R14, RZ, PT ;  /* 0x000000ff0e00720c */ /* 0x000fe40003fa5270 */
[----:B------:R-:W-:Y:S01]  /*0290*/  ISETP.NE.AND P6, PT, R8, RZ, PT ;  /* 0x000000ff0800720c */ /* 0x000fe20003fc5270 */
[----:B01234-:R-:W-:-:S12]  /*02a0*/  @P1 BRA `(.L_x_3) ;  /* 0x0000000000101947 */ /* 0x01ffd80003800000 */
[----:B------:R-:W2:Y:S02]  /*02b0*/  LDG.E R16, desc[UR4][R4.64] ;  /* 0x0000000404107981 */ /* 0x000ea4000c1e1900 */
[----:B--2---:R-:W-:-:S04]  /*02c0*/  SHF.R.U32.HI R16, RZ, R17, R16 ;  /* 0x00000011ff107219 */ /* 0x004fc80000011610 */
[----:B------:R-:W-:-:S05]  /*02d0*/  LOP3.LUT R9, R9, 0x1, R16, 0x78, !PT ;  /* 0x0000000109097812 */ /* 0x000fca00078e7810 */
[----:B------:R0:W-:Y:S02]  /*02e0*/  STG.E desc[UR4][R2.64], R9 ;  /* 0x0000000902007986 */ /* 0x0001e4000c101904 */
.L_x_3:
[----:B------:R-:W-:Y:S05]  /*02f0*/  BSYNC.RECONVERGENT B1 ;  /* 0x0000000000017941 */ /* 0x000fea0003800200 */
.L_x_2:
[----:B------:R-:W-:Y:S04]  /*0300*/  BSSY.RECONVERGENT B1, `(.L_x_4) ;  /* 0x0000007000017945 */ /* 0x000fe80003800200 */
[----:B------:R-:W-:Y:S05]  /*0310*/  @P2 BRA `(.L_x_5) ;  /* 0x0000000000142947 */ /* 0x000fea0003800000 */
[----:B------:R-:W2:Y:S02]  /*0320*/  LDG.E R16, desc[UR4][R4.64] ;  /* 0x0000000404107981 */ /* 0x000ea4000c1e1900 */
[----:B--2---:R-:W-:-:S05]  /*0330*/  SHF.R.U32.HI R16, RZ, R17, R16 ;  /* 0x00000011ff107219 */ /* 0x004fca0000011610 */
[----:B------:R-:W-:-:S05]  /*0340*/  IMAD.SHL.U32 R16, R16, 0x2, RZ ;  /* 0x0000000210107824 */ /* 0x000fca00078e00ff */
[----:B0-----:R-:W-:-:S05]  /*0350*/  LOP3.LUT R9, R9, 0x2, R16, 0x78, !PT ;  /* 0x0000000209097812 */ /* 0x001fca00078e7810 */
[----:B------:R1:W-:Y:S02]  /*0360*/  STG.E desc[UR4][R2.64], R9 ;  /* 0x0000000902007986 */ /* 0x0003e4000c101904 */
.L_x_5:
[----:B------:R-:W-:Y:S05]  /*0370*/  BSYNC.RECONVERGENT B1 ;  /* 0x0000000000017941 */ /* 0x000fea0003800200 */
.L_x_4:
[----:B------:R-:W-:Y:S04]  /*0380*/  BSSY.RECONVERGENT B1, `(.L_x_6) ;  /* 0x0000007000017945 */ /* 0x000fe80003800200 */
[----:B------:R-:W-:Y:S05]  /*0390*/  @P3 BRA `(.L_x_7) ;  /* 0x0000000000143947 */ /* 0x000fea0003800000 */
[----:B------:R-:W2:Y:S02]  /*03a0*/  LDG.E R16, desc[UR4][R4.64] ;  /* 0x0000000404107981 */ /* 0x000ea4000c1e1900 */
[----:B--2---:R-:W-:-:S05]  /*03b0*/  SHF.R.U32.HI R16, RZ, R17, R16 ;  /* 0x00000011ff107219 */ /* 0x004fca0000011610 */
[----:B------:R-:W-:-:S05]  /*03c0*/  IMAD.SHL.U32 R16, R16, 0x4, RZ ;  /* 0x0000000410107824 */ /* 0x000fca00078e00ff */
[----:B01----:R-:W-:-:S05]  /*03d0*/  LOP3.LUT R9, R9, 0x4, R16, 0x78, !PT ;  /* 0x0000000409097812 */ /* 0x003fca00078e7810 */
[----:B------:R2:W-:Y:S02]  /*03e0*/  STG.E desc[UR4][R2.64], R9 ;  /* 0x0000000902007986 */ /* 0x0005e4000c101904 */
.L_x_7:
[----:B------:R-:W-:Y:S05]  /*03f0*/  BSYNC.RECONVERGENT B1 ;  /* 0x0000000000017941 */ /* 0x000fea0003800200 */
.L_x_6:
[----:B------:R-:W-:Y:S04]  /*0400*/  BSSY.RECONVERGENT B1, `(.L_x_8) ;  /* 0x0000007000017945 */ /* 0x000fe80003800200 */
[----:B------:R-:W-:Y:S05]  /*0410*/  @P4 BRA `(.L_x_9) ;  /* 0x0000000000144947 */ /* 0x000fea0003800000 */
[----:B------:R-:W3:Y:S02]  /*0420*/  LDG.E R16, desc[UR4][R4.64] ;  /* 0x0000000404107981 */ /* 0x000ee4000c1e1900 */
[----:B---3--:R-:W-:-:S05]  /*0430*/  SHF.R.U32.HI R16, RZ, R17, R16 ;  /* 0x00000011ff107219 */ /* 0x008fca0000011610 */
[----:B------:R-:W-:-:S05]  /*0440*/  IMAD.SHL.U32 R16, R16, 0x8, RZ ;  /* 0x0000000810107824 */ /* 0x000fca00078e00ff */
[----:B012---:R-:W-:-:S05]  /*0450*/  LOP3.LUT R9, R9, 0x8, R16, 0x78, !PT ;  /* 0x0000000809097812 */ /* 0x007fca00078e7810 */
[----:B------:R3:W-:Y:S02]  /*0460*/  STG.E desc[UR4][R2.64], R9 ;  /* 0x0000000902007986 */ /* 0x0007e4000c101904 */
.L_x_9:
[----:B------:R-:W-:Y:S05]  /*0470*/  BSYNC.RECONVERGENT B1 ;  /* 0x0000000000017941 */ /* 0x000fea0003800200 */
.L_x_8:
[----:B------:R-:W-:Y:S04]  /*0480*/  BSSY.RECONVERGENT B1, `(.L_x_10) ;  /* 0x0000007000017945 */ /* 0x000fe80003800200 */
[----:B------:R-:W-:Y:S05]  /*0490*/  @P5 BRA `(.L_x_11) ;  /* 0x0000000000145947 */ /* 0x000fea0003800000 */
[----:B------:R-:W4:Y:S02]  /*04a0*/  LDG.E R16, desc[UR4][R4.64] ;  /* 0x0000000404107981 */ /* 0x000f24000c1e1900 */
[----:B----4-:R-:W-:-:S05]  /*04b0*/  SHF.R.U32.HI R16, RZ, R17, R16 ;  /* 0x00000011ff107219 */ /* 0x010fca0000011610 */
[----:B------:R-:W-:-:S05]  /*04c0*/  IMAD.SHL.U32 R16, R16, 0x10, RZ ;  /* 0x0000001010107824 */ /* 0x000fca00078e00ff */
[----:B0123--:R-:W-:-:S05]  /*04d0*/  LOP3.LUT R9, R9, 0x10, R16, 0x78, !PT ;  /* 0x0000001009097812 */ /* 0x00ffca00078e7810 */
[----:B------:R4:W-:Y:S02]  /*04e0*/  STG.E desc[UR4][R2.64], R9 ;  /* 0x0000000902007986 */ /* 0x0009e4000c101904 */
.L_x_11:
[----:B------:R-:W-:Y:S05]  /*04f0*/  BSYNC.RECONVERGENT B1 ;  /* 0x0000000000017941 */ /* 0x000fea0003800200 */
.L_x_10:
[----:B------:R-:W-:Y:S01]  /*0500*/  BSSY.RECONVERGENT B1, `(.L_x_12) ;  /* 0x0000007000017945 */ /* 0x000fe20003800200 */
[----:B------:R-:W-:-:S03]  /*0510*/  VIADD R17, R11, 0xfffffffe ;  /* 0xfffffffe0b117836 */ /* 0x000fc60000000000 */
[----:B------:R-:W-:Y:S05]  /*0520*/  @P6 BRA `(.L_x_13) ;  /* 0x0000000000106947 */ /* 0x000fea0003800000 */
[----:B------:R-:W5:Y:S02]  /*0530*/  LDG.E R16, desc[UR4][R4.64] ;  /* 0x0000000404107981 */ /* 0x000f64000c1e1900 */
[----:B-----5:R-:W-:-:S04]  /*0540*/  SHF.R.U32.HI R16, RZ, R17, R16 ;  /* 0x00000011ff107219 */ /* 0x020fc80000011610 */
[----:B01234-:R-:W-:-:S05]  /*0550*/  LOP3.LUT R9, R9, 0x1, R16, 0x78, !PT ;  /* 0x0000000109097812 */ /* 0x01ffca00078e7810 */
[----:B------:R0:W-:Y:S02]  /*0560*/  STG.E desc[UR4][R2.64], R9 ;  /* 0x0000000902007986 */ /* 0x0001e4000c101904 */
.L_x_13:
[----:B------:R-:W-:Y:S05]  /*0570*/  BSYNC.RECONVERGENT B1 ;  /* 0x0000000000017941 */ /* 0x000fea0003800200 */
.L_x_12:
[----:B------:R-:W-:Y:S04]  /*0580*/  BSSY.RECONVERGENT B1, `(.L_x_14) ;  /* 0x0000007000017945 */ /* 0x000fe80003800200 */
[----:B------:R-:W-:Y:S05]  /*0590*/  @P2 BRA `(.L_x_15) ;  /* 0x0000000000142947 */ /* 0x000fea0003800000 */
[----:B------:R-:W5:Y:S02]  /*05a0*/  LDG.E R16, desc[UR4][R4.64] ;  /* 0x0000000404107981 */ /* 0x000f64000c1e1900 */
[----:B-----5:R-:W-:-:S05]  /*05b0*/  SHF.R.U32.HI R16, RZ, R17, R16 ;  /* 0x00000011ff107219 */ /* 0x020fca0000011610 */
[----:B------:R-:W-:-:S05]  /*05c0*/  IMAD.SHL.U32 R16, R16, 0x2, RZ ;  /* 0x0000000210107824 */ /* 0x000fca00078e00ff */
[----:B01234-:R-:W-:-:S05]  /*05d0*/  LOP3.LUT R9, R9, 0x2, R16, 0x78, !PT ;  /* 0x0000000209097812 */ /* 0x01ffca00078e7810 */
[----:B------:R0:W-:Y:S02]  /*05e0*/  STG.E desc[UR4][R2.64], R9 ;  /* 0x0000000902007986 */ /* 0x0001e4000c101904 */
.L_x_15:
[----:B------:R-:W-:Y:S05]  /*05f0*/  BSYNC.RECONVERGENT B1 ;  /* 0x0000000000017941 */ /* 0x000fea0003800200 */
.L_x_14:
[----:B------:R-:W-:Y:S04]  /*0600*/  BSSY.RECONVERGENT B1, `(.L_x_16) ;  /* 0x0000007000017945 */ /* 0x000fe80003800200 */
[----:B------:R-:W-:Y:S05]  /*0610*/  @P3 BRA `(.L_x_17) ;  /* 0x0000000000143947 */ /* 0x000fea0003800000 */
[----:B------:R-:W5:Y:S02]  /*0620*/  LDG.E R16, desc[UR4][R4.64] ;  /* 0x0000000404107981 */ /* 0x000f64000c1e1900 */
[----:B-----5:R-:W-:-:S05]  /*0630*/  SHF.R.U32.HI R16, RZ, R17, R16 ;  /* 0x00000011ff107219 */ /* 0x020fca0000011610 */
[----:B------:R-:W-:-:S05]  /*0640*/  IMAD.SHL.U32 R16, R16, 0x4, RZ ;  /* 0x0000000410107824 */ /* 0x000fca00078e00ff */
[----:B01234-:R-:W-:-:S05]  /*0650*/  LOP3.LUT R9, R9, 0x4, R16, 0x78, !PT ;  /* 0x0000000409097812 */ /* 0x01ffca00078e7810 */
[----:B------:R0:W-:Y:S02]  /*0660*/  STG.E desc[UR4][R2.64], R9 ;  /* 0x0000000902007986 */ /* 0x0001e4000c101904 */
.L_x_17:
[----:B------:R-:W-:Y:S05]  /*0670*/  BSYNC.RECONVERGENT B1 ;  /* 0x0000000000017941 */ /* 0x000fea0003800200 */
.L_x_16:
[----:B------:R-:W-:Y:S04]  /*0680*/  BSSY.RECONVERGENT B1, `(.L_x_18) ;  /* 0x0000007000017945 */ /* 0x000fe80003800200 */
[----:B------:R-:W-:Y:S05]  /*0690*/  @P4 BRA `(.L_x_19) ;  /* 0x0000000000144947 */ /* 0x000fea0003800000 */
[----:B------:R-:W5:Y:S02]  /*06a0*/  LDG.E R16, desc[UR4][R4.64] ;  /* 0x0000000404107981 */ /* 0x000f64000c1e1900 */
[----:B-----5:R-:W-:-:S05]  /*06b0*/  SHF.R.U32.HI R16, RZ, R17, R16 ;  /* 0x00000011ff107219 */ /* 0x020fca0000011610 */
[----:B------:R-:W-:-:S05]  /*06c0*/  IMAD.SHL.U32 R16, R16, 0x8, RZ ;  /* 0x0000000810107824 */ /* 0x000fca00078e00ff */
[----:B01234-:R-:W-:-:S05]  /*06d0*/  LOP3.LUT R9, R9, 0x8, R16, 0x78, !PT ;  /* 0x0000000809097812 */ /* 0x01ffca00078e7810 */
[----:B------:R0:W-:Y:S02]  /*06e0*/  STG.E desc[UR4][R2.64], R9 ;  /* 0x0000000902007986 */ /* 0x0001e4000c101904 */
.L_x_19:
[----:B------:R-:W-:Y:S05]  /*06f0*/  BSYNC.RECONVERGENT B1 ;  /* 0x0000000000017941 */ /* 0x000fea0003800200 */
.L_x_18:
[----:B------:R-:W-:Y:S04]  /*0700*/  BSSY.RECONVERGENT B1, `(.L_x_20) ;  /* 0x0000007000017945 */ /* 0x000fe80003800200 */
[----:B------:R-:W-:Y:S05]  /*0710*/  @P5 BRA `(.L_x_21) ;  /* 0x0000000000145947 */ /* 0x000fea0003800000 */
[----:B------:R-:W5:Y:S02]  /*0720*/  LDG.E R16, desc[UR4][R4.64] ;  /* 0x0000000404107981 */ /* 0x000f64000c1e1900 */
[----:B-----5:R-:W-:-:S05]  /*0730*/  SHF.R.U32.HI R16, RZ, R17, R16 ;  /* 0x00000011ff107219 */ /* 0x020fca0000011610 */
[----:B------:R-:W-:-:S05]  /*0740*/  IMAD.SHL.U32 R16, R16, 0x10, RZ ;  /* 0x0000001010107824 */ /* 0x000fca00078e00ff */
[----:B01234-:R-:W-:-:S05]  /*0750*/  LOP3.LUT R9, R9, 0x10, R16, 0x78, !PT ;  /* 0x0000001009097812 */ /* 0x01ffca00078e7810 */
[----:B------:R0:W-:Y:S02]  /*0760*/  STG.E desc[UR4][R2.64], R9 ;  /* 0x0000000902007986 */ /* 0x0001e4000c101904 */
.L_x_21:
[----:B------:R-:W-:Y:S05]  /*0770*/  BSYNC.RECONVERGENT B1 ;  /* 0x0000000000017941 */ /* 0x000fea0003800200 */
.L_x_20:
[----:B------:R-:W-:Y:S04]  /*0780*/  BSSY.RECONVERGENT B1, `(.L_x_22) ;  /* 0x0000006000017945 */ /* 0x000fe80003800200 */
[----:B------:R-:W-:Y:S05]  /*0790*/  @P6 BRA `(.L_x_23) ;  /* 0x0000000000106947 */ /* 0x000fea0003800000 */
[----:B------:R-:W5:Y:S02]  /*07a0*/  LDG.E R16, desc[UR4][R4.64] ;  /* 0x0000000404107981 */ /* 0x000f64000c1e1900 */
[----:B-----5:R-:W-:-:S04]  /*07b0*/  SHF.R.U32.HI R16, RZ, R15, R16 ;  /* 0x0000000fff107219 */ /* 0x020fc80000011610 */
[----:B01234-:R-:W-:-:S05]  /*07c0*/  LOP3.LUT R9, R9, 0x1, R16, 0x78, !PT ;  /* 0x0000000109097812 */ /* 0x01ffca00078e7810 */
[----:B------:R0:W-:Y:S02]  /*07d0*/  STG.E desc[UR4][R2.64], R9 ;  /* 0x0000000902007986 */ /* 0x0001e4000c101904 */
.L_x_23:
[----:B------:R-:W-:Y:S05]  /*07e0*/  BSYNC.RECONVERGENT B1 ;  /* 0x0000000000017941 */ /* 0x000fea0003800200 */
.L_x_22:
[----:B------:R-:W-:Y:S04]  /*07f0*/  BSSY.RECONVERGENT B1, `(.L_x_24) ;  /* 0x0000007000017945 */ /* 0x000fe80003800200 */
[----:B------:R-:W-:Y:S05]  /*0800*/  @P2 BRA `(.L_x_25) ;  /* 0x0000000000142947 */ /* 0x000fea0003800000 */
[----:B------:R-:W5:Y:S02]  /*0810*/  LDG.E R16, desc[UR4][R4.64] ;  /* 0x0000000404107981 */ /* 0x000f64000c1e1900 */
[----:B-----5:R-:W-:-:S05]  /*0820*/  SHF.R.U32.HI R16, RZ, R15, R16 ;  /* 0x0000000fff107219 */ /* 0x020fca0000011610 */
[----:B------:R-:W-:-:S05]  /*0830*/  IMAD.SHL.U32 R16, R16, 0x2, RZ ;  /* 0x0000000210107824 */ /* 0x000fca00078e00ff */
[----:B01234-:R-:W-:-:S05]  /*0840*/  LOP3.LUT R9, R9, 0x2, R16, 0x78, !PT ;  /* 0x0000000209097812 */ /* 0x01ffca00078e7810 */
[----:B------:R0:W-:Y:S02]  /*0850*/  STG.E desc[UR4][R2.64], R9 ;  /* 0x0000000902007986 */ /* 0x0001e4000c101904 */
.L_x_25:
[----:B------:R-:W-:Y:S05]  /*0860*/  BSYNC.RECONVERGENT B1 ;  /* 0x0000000000017941 */ /* 0x000fea0003800200 */
.L_x_24:
[----:B------:R-:W-:Y:S04]  /*0870*/  BSSY.RECONVERGENT B1, `(.L_x_26) ;  /* 0x0000007000017945 */ /* 0x000fe80003800200 */
[----:B------:R-:W-:Y:S05]  /*0880*/  @P3 BRA `(.L_x_27) ;  /* 0x0000000000143947 */ /* 0x000fea0003800000 */
[----:B------:R-:W5:Y:S02]  /*0890*/  LDG.E R16, desc[UR4][R4.64] ;  /* 0x0000000404107981 */ /* 0x000f64000c1e1900 */
[----:B-----5:R-:W-:-:S05]  /*08a0*/  SHF.R.U32.HI R16, RZ, R15, R16 ;  /* 0x0000000fff107219 */ /* 0x020fca0000011610 */
[----:B------:R-:W-:-:S05]  /*08b0*/  IMAD.SHL.U32 R16, R16, 0x4, RZ ;  /* 0x0000000410107824 */ /* 0x000fca00078e00ff */
[----:B01234-:R-:W-:-:S05]  /*08c0*/  LOP3.LUT R9, R9, 0x4, R16, 0x78, !PT ;  /* 0x0000000409097812 */ /* 0x01ffca00078e7810 */
[----:B------:R0:W-:Y:S02]  /*08d0*/  STG.E desc[UR4][R2.64], R9 ;  /* 0x0000000902007986 */ /* 0x0001e4000c101904 */
.L_x_27:
[----:B------:R-:W-:Y:S05]  /*08e0*/  BSYNC.RECONVERGENT B1 ;  /* 0x0000000000017941 */ /* 0x000fea0003800200 */
.L_x_26:
[----:B------:R-:W-:Y:S04]  /*08f0*/  BSSY.RECONVERGENT B1, `(.L_x_28) ;  /* 0x0000007000017945 */ /* 0x000fe80003800200 */
[----:B------:R-:W-:Y:S05]  /*0900*/  @P4 BRA `(.L_x_29) ;  /* 0x0000000000144947 */ /* 0x000fea0003800000 */
[----:B------:R-:W5:Y:S02]  /*0910*/  LDG.E R16, desc[UR4][R4.64] ;  /* 0x0000000404107981 */ /* 0x000f64000c1e1900 */
[----:B-----5:R-:W-:-:S05]  /*0920*/  SHF.R.U32.HI R16, RZ, R15, R16 ;  /* 0x0000000fff107219 */ /* 0x020fca0000011610 */
[----:B------:R-:W-:-:S05]  /*0930*/  IMAD.SHL.U32 R16, R16, 0x8, RZ ;  /* 0x0000000810107824 */ /* 0x000fca00078e00ff */
[----:B01234-:R-:W-:-:S05]  /*0940*/  LOP3.LUT R9, R9, 0x8, R16, 0x78, !PT ;  /* 0x0000000809097812 */ /* 0x01ffca00078e7810 */
[----:B------:R0:W-:Y:S02]  /*0950*/  STG.E desc[UR4][R2.64], R9 ;  /* 0x0000000902007986 */ /* 0x0001e4000c101904 */
.L_x_29:
[----:B------:R-:W-:Y:S05]  /*0960*/  BSYNC.RECONVERGENT B1 ;  /* 0x0000000000017941 */ /* 0x000fea0003800200 */
.L_x_28:
[----:B------:R-:W-:Y:S04]  /*0970*/  BSSY.RECONVERGENT B1, `(.L_x_30) ;  /* 0x0000007000017945 */ /* 0x000fe80003800200 */
[----:B------:R-:W-:Y:S05]  /*0980*/  @P5 BRA `(.L_x_31) ;  /* 0x0000000000145947 */ /* 0x000fea0003800000 */
[----:B------:R-:W5:Y:S02]  /*0990*/  LDG.E R16, desc[UR4][R4.64] ;  /* 0x0000000404107981 */ /* 0x000f64000c1e1900 */
[----:B-----5:R-:W-:-:S05]  /*09a0*/  SHF.R.U32.HI R16, RZ, R15, R16 ;  /* 0x0000000fff107219 */ /* 0x020fca0000011610 */
[----:B------:R-:W-:-:S05]  /*09b0*/  IMAD.SHL.U32 R16, R16, 0x10, RZ ;  /* 0x0000001010107824 */ /* 0x000fca00078e00ff */
[----:B01234-:R-:W-:-:S05]  /*09c0*/  LOP3.LUT R9, R9, 0x10, R16, 0x78, !PT ;  /* 0x0000001009097812 */ /* 0x01ffca00078e7810 */
[----:B------:R0:W-:Y:S02]  /*09d0*/  STG.E desc[UR4][R2.64], R9 ;  /* 0x0000000902007986 */ /* 0x0001e4000c101904 */
.L_x_31:
[----:B------:R-:W-:Y:S05]  /*09e0*/  BSYNC.RECONVERGENT B1 ;  /* 0x0000000000017941 */ /* 0x000fea0003800200 */
.L_x_30:
[----:B------:R-:W-:Y:S04]  /*09f0*/  BSSY.RECONVERGENT B1, `(.L_x_32) ;  /* 0x0000006000017945 */ /* 0x000fe80003800200 */
[----:B------:R-:W-:Y:S05]  /*0a00*/  @P6 BRA `(.L_x_33) ;  /* 0x0000000000106947 */ /* 0x000fea0003800000 */
[----:B------:R-:W5:Y:S02]  /*0a10*/  LDG.E R16, desc[UR4][R4.64] ;  /* 0x0000000404107981 */ /* 0x000f64000c1e1900 */
[----:B-----5:R-:W-:-:S04]  /*0a20*/  SHF.R.U32.HI R16, RZ, R11, R16 ;  /* 0x0000000bff107219 */ /* 0x020fc80000011610 */
[----:B01234-:R-:W-:-:S05]  /*0a30*/  LOP3.LUT R9, R9, 0x1, R16, 0x78, !PT ;  /* 0x0000000109097812 */ /* 0x01ffca00078e7810 */
[----:B------:R0:W-:Y:S02]  /*0a40*/  STG.E desc[UR4][R2.64], R9 ;  /* 0x0000000902007986 */ /* 0x0001e4000c101904 */
.L_x_33:
[----:B------:R-:W-:Y:S05]  /*0a50*/  BSYNC.RECONVERGENT B1 ;  /* 0x0000000000017941 */ /* 0x000fea0003800200 */
.L_x_32:
[----:B------:R-:W-:Y:S04]  /*0a60*/  BSSY.RECONVERGENT B1, `(.L_x_34) ;  /* 0x0000007000017945 */ /* 0x000fe80003800200 */
[----:B------:R-:W-:Y:S05]  /*0a70*/  @P2 BRA `(.L_x_35) ;  /* 0x0000000000142947 */ /* 0x000fea0003800000 */
[----:B------:R-:W5:Y:S02]  /*0a80*/  LDG.E R16, desc[UR4][R4.64] ;  /* 0x0000000404107981 */ /* 0x000f64000c1e1900 */
[----:B-----5:R-:W-:-:S05]  /*0a90*/  SHF.R.U32.HI R16, RZ, R11, R16 ;  /* 0x0000000bff107219 */ /* 0x020fca0000011610 */
[----:B------:R-:W-:-:S05]  /*0aa0*/  IMAD.SHL.U32 R16, R16, 0x2, RZ ;  /* 0x0000000210107824 */ /* 0x000fca00078e00ff */
[----:B01234-:R-:W-:-:S05]  /*0ab0*/  LOP3.LUT R9, R9, 0x2, R16, 0x78, !PT ;  /* 0x0000000209097812 */ /* 0x01ffca00078e7810 */
[----:B------:R0:W-:Y:S02]  /*0ac0*/  STG.E desc[UR4][R2.64], R9 ;  /* 0x0000000902007986 */ /* 0x0001e4000c101904 */
.L_x_35:
[----:B------:R-:W-:Y:S05]  /*0ad0*/  BSYNC.RECONVERGENT B1 ;  /* 0x0000000000017941 */ /* 0x000fea0003800200 */
.L_x_34:
[----:B------:R-:W-:Y:S04]  /*0ae0*/  BSSY.RECONVERGENT B1, `(.L_x_36) ;  /* 0x0000007000017945 */ /* 0x000fe80003800200 */
[----:B------:R-:W-:Y:S05]  /*0af0*/  @P3 BRA `(.L_x_37) ;  /* 0x0000000000143947 */ /* 0x000fea0003800000 */
[----:B------:R-:W5:Y:S02]  /*0b00*/  LDG.E R16, desc[UR4][R4.64] ;  /* 0x0000000404107981 */ /* 0x000f64000c1e1900 */
[----:B-----5:R-:W-:-:S05]  /*0b10*/  SHF.R.U32.HI R16, RZ, R11, R16 ;  /* 0x0000000bff107219 */ /* 0x020fca0000011610 */
[----:B------:R-:W-:-:S05]  /*0b20*/  IMAD.SHL.U32 R16, R16, 0x4, RZ ;  /* 0x0000000410107824 */ /* 0x000fca00078e00ff */
[----:B01234-:R-:W-:-:S05]  /*0b30*/  LOP3.LUT R9, R9, 0x4, R16, 0x78, !PT ;  /* 0x0000000409097812 */ /* 0x01ffca00078e7810 */
[----:B------:R0:W-:Y:S02]  /*0b40*/  STG.E desc[UR4][R2.64], R9 ;  /* 0x0000000902007986 */ /* 0x0001e4000c101904 */
.L_x_37:
[----:B------:R-:W-:Y:S05]  /*0b50*/  BSYNC.RECONVERGENT B1 ;  /* 0x0000000000017941 */ /* 0x000fea0003800200 */
.L_x_36:
[----:B------:R-:W-:Y:S04]  /*0b60*/  BSSY.RECONVERGENT B1, `(.L_x_38) ;  /* 0x0000007000017945 */ /* 0x000fe80003800200 */
[----:B------:R-:W-:Y:S05]  /*0b70*/  @P4 BRA `(.L_x_39) ;  /* 0x0000000000144947 */ /* 0x000fea0003800000 */
[----:B------:R-:W5:Y:S02]  /*0b80*/  LDG.E R16, desc[UR4][R4.64] ;  /* 0x0000000404107981 */ /* 0x000f64000c1e1900 */
[----:B-----5:R-:W-:-:S05]  /*0b90*/  SHF.R.U32.HI R16, RZ, R11, R16 ;  /* 0x0000000bff107219 */ /* 0x020fca0000011610 */
[----:B------:R-:W-:-:S05]  /*0ba0*/  IMAD.SHL.U32 R16, R16, 0x8, RZ ;  /* 0x0000000810107824 */ /* 0x000fca00078e00ff */
[----:B01234-:R-:W-:-:S05]  /*0bb0*/  LOP3.LUT R9, R9, 0x8, R16, 0x78, !PT ;  /* 0x0000000809097812 */ /* 0x01ffca00078e7810 */
[----:B------:R0:W-:Y:S02]  /*0bc0*/  STG.E desc[UR4][R2.64], R9 ;  /* 0x0000000902007986 */ /* 0x0001e4000c101904 */
.L_x_39:
[----:B------:R-:W-:Y:S05]  /*0bd0*/  BSYNC.RECONVERGENT B1 ;  /* 0x0000000000017941 */ /* 0x000fea0003800200 */
.L_x_38:
[----:B------:R-:W-:Y:S04]  /*0be0*/  BSSY.RECONVERGENT B1, `(.L_x_40) ;  /* 0x0000007000017945 */ /* 0x000fe80003800200 */
[----:B------:R-:W-:Y:S05]  /*0bf0*/  @P5 BRA `(.L_x_41) ;  /* 0x0000000000145947 */ /* 0x000fea0003800000 */
[----:B------:R-:W5:Y:S02]  /*0c00*/  LDG.E R16, desc[UR4][R4.64] ;  /* 0x0000000404107981 */ /* 0x000f64000c1e1900 */
[----:B-----5:R-:W-:-:S05]  /*0c10*/  SHF.R.U32.HI R16, RZ, R11, R16 ;  /* 0x0000000bff107219 */ /* 0x020fca0000011610 */
[----:B------:R-:W-:-:S05]  /*0c20*/  IMAD.SHL.U32 R16, R16, 0x10, RZ ;  /* 0x0000001010107824 */ /* 0x000fca00078e00ff */
[----:B01234-:R-:W-:-:S05]  /*0c30*/  LOP3.LUT R9, R9, 0x10, R16, 0x78, !PT ;  /* 0x0000001009097812 */ /* 0x01ffca00078e7810 */
[----:B------:R0:W-:Y:S02]  /*0c40*/  STG.E desc[UR4][R2.64], R9 ;  /* 0x0000000902007986 */ /* 0x0001e4000c101904 */
.L_x_41:
[----:B------:R-:W-:Y:S05]  /*0c50*/  BSYNC.RECONVERGENT B1 ;  /* 0x0000000000017941 */ /* 0x000fea0003800200 */
.L_x_40:
[----:B------:R-:W-:-:S05]  /*0c60*/  VIADD R11, R11, 0x4 ;  /* 0x000000040b0b7836 */ /* 0x000fca0000000000 */
[----:B------:R-:W-:-:S13]  /*0c70*/  ISETP.NE.AND P2, PT, R11, 0x23, PT ;  /* 0x000000230b00780c */ /* 0x000fda0003f45270 */
[----:B------:R-:W-:Y:S05]  /*0c80*/  @P2 BRA `(.L_x_42) ;  /* 0xfffffff400642947 */ /* 0x000fea000383ffff */
[----:B------:R-:W-:Y:S05]  /*0c90*/  @P0 BRA `(.L_x_43) ;  /* 0xfffffff4001c0947 */ /* 0x000fea000383ffff */
.L_x_1:
[----:B------:R-:W-:Y:S05]  /*0ca0*/  BSYNC.RECONVERGENT B0 ;  /* 0x0000000000007941 */ /* 0x000fea0003800200 */
.L_x_0:
[----:B------:R-:W-:Y:S06]  /*0cb0*/  BAR.SYNC.DEFER_BLOCKING 0x0 ;  /* 0x0000000000007b1d */ /* 0x000fec0000010000 */
[----:B------:R-:W-:Y:S05]  /*0cc0*/  EXIT ;  /* 0x000000000000794d */ /* 0x000fea0003800000 */
.L_x_44:
[----:B------:R-:W-:-:S00]  /*0cd0*/  BRA `(.L_x_44) ;  /* 0xfffffffc00fc7947 */ /* 0x000fc0000383ffff */
[----:B------:R-:W-:-:S00]  /*0ce0*/  NOP ;  /* 0x0000000000007918 */ /* 0x000fc00000000000 */
        /* <DEDUP_REMOVED lines=9> */
.L_x_116:


//--------------------- .text._Z6getsumPjjS_j     --------------------------
	.section	.text._Z6getsumPjjS_j,"ax",@progbits
	.align	128
        .global         _Z6getsumPjjS_j
        .type           _Z6getsumPjjS_j,@function
        .size           _Z6getsumPjjS_j,(.L_x_117 - _Z6getsumPjjS_j)
        .other          _Z6getsumPjjS_j,@"STO_CUDA_ENTRY STV_DEFAULT"
_Z6getsumPjjS_j:
.text._Z6getsumPjjS_j:
        /* <DEDUP_REMOVED lines=17> */
.L_x_112:
[----:B-1----:R-:W1:Y:S01]  /*0110*/  LDC.64 R4, c[0x0][0x380] ;  /* 0x0000e000ff047b82 */ /* 0x002e620000000a00 */
[C---:B------:R-:W-:Y:S01]  /*0120*/  LOP3.LUT R11, R9.reuse, 0x28, RZ, 0xc0, !PT ;  /* 0x00000028090b7812 */ /* 0x040fe200078ec0ff */
[----:B------:R-:W-:Y:S01]  /*0130*/  IMAD.MOV.U32 R8, RZ, RZ, RZ ;  /* 0x000000ffff087224 */ /* 0x000fe200078e00ff */
[C---:B------:R-:W-:Y:S02]  /*0140*/  LOP3.LUT R15, R9.reuse, 0xa00, RZ, 0xc0, !PT ;  /* 0x00000a00090f7812 */ /* 0x040fe400078ec0ff */
[----:B------:R-:W-:Y:S02]  /*0150*/  LOP3.LUT R13, R9, 0x80200, RZ, 0xc0, !PT ;  /* 0x00080200090d7812 */ /* 0x000fe400078ec0ff */
[--C-:B0-----:R-:W-:Y:S02]  /*0160*/  LOP3.LUT P2, RZ, R11, 0x800, R6.reuse, 0xf8, !PT ;  /* 0x000008000bff7812 */ /* 0x101fe4000784f806 */
[--C-:B------:R-:W-:Y:S02]  /*0170*/  LOP3.LUT P0, RZ, R15, 0x40, R6.reuse, 0xf8, !PT ;  /* 0x000000400fff7812 */ /* 0x100fe4000780f806 */
[----:B------:R-:W-:-:S02]  /*0180*/  LOP3.LUT P1, RZ, R13, 0x40, R6, 0xf8, !PT ;  /* 0x000000400dff7812 */ /* 0x000fc4000782f806 */
[C---:B------:R-:W-:Y:S02]  /*0190*/  LOP3.LUT R11, R9.reuse, 0x200008, RZ, 0xc0, !PT ;  /* 0x00200008090b7812 */ /* 0x040fe400078ec0ff */
[----:B------:R-:W-:Y:S02]  /*01a0*/  LOP3.LUT R13, R9, 0x202800, RZ, 0xc0, !PT ;  /* 0x00202800090d7812 */ /* 0x000fe400078ec0ff */
[----:B------:R-:W-:Y:S02]  /*01b0*/  P2R R16, PR, RZ, 0x1 ;  /* 0x00000001ff107803 */ /* 0x000fe40000000000 */
[----:B------:R-:W-:Y:S02]  /*01c0*/  P2R R12, PR, RZ, 0x4 ;  /* 0x00000004ff0c7803 */ /* 0x000fe40000000000 */
[----:B------:R-:W-:Y:S02]  /*01d0*/  LOP3.LUT P0, RZ, R11, 0x800, R6, 0xf8, !PT ;  /* 0x000008000bff7812 */ /* 0x000fe4000780f806 */
[C---:B------:R-:W-:Y:S01]  /*01e0*/  LOP3.LUT R15, R9.reuse, 0x1200, RZ, 0xc0, !PT ;  /* 0x00001200090f7812 */ /* 0x040fe200078ec0ff */
[C---:B-1----:R-:W-:Y:S01]  /*01f0*/  IMAD.WIDE.U32 R4, R9.reuse, 0x4, R4 ;  /* 0x0000000409047825 */ /* 0x042fe200078e0004 */
[----:B------:R-:W-:-:S02]  /*0200*/  LOP3.LUT R17, R9, 0x100000, RZ, 0xc0, !PT ;  /* 0x0010000009117812 */ /* 0x000fc400078ec0ff */
[--C-:B------:R-:W-:Y:S02]  /*0210*/  LOP3.LUT P2, RZ, R13, 0x1200, R6.reuse, 0xf8, !PT ;  /* 0x000012000dff7812 */ /* 0x100fe4000784f806 */
[----:B------:R-:W-:Y:S02]  /*0220*/  LOP3.LUT R13, R9, 0x202000, RZ, 0xc0, !PT ;  /* 0x00202000090d7812 */ /* 0x000fe400078ec0ff */
[----:B------:R-:W-:Y:S02]  /*0230*/  P2R R14, PR, RZ, 0x2 ;  /* 0x00000002ff0e7803 */ /* 0x000fe40000000000 */
[----:B------:R-:W-:Y:S02]  /*0240*/  P2R R18, PR, RZ, 0x1 ;  /* 0x00000001ff127803 */ /* 0x000fe40000000000 */
[--C-:B------:R-:W-:Y:S02]  /*0250*/  LOP3.LUT P1, RZ, R15, 0x40, R6.reuse, 0xf8, !PT ;  /* 0x000000400fff7812 */ /* 0x100fe4000782f806 */
[----:B------:R-:W-:-:S02]  /*0260*/  LOP3.LUT P0, RZ, R17, 0x2200, R6, 0xf8, !PT ;  /* 0x0000220011ff7812 */ /* 0x000fc4000780f806 */
[C---:B------:R-:W-:Y:S02]  /*0270*/  LOP3.LUT R21, R9.reuse, 0x110, RZ, 0xc0, !PT ;  /* 0x0000011009157812 */ /* 0x040fe400078ec0ff */
[C---:B------:R-:W-:Y:S02]  /*0280*/  LOP3.LUT R19, R9.reuse, 0x100, RZ, 0xc0, !PT ;  /* 0x0000010009137812 */ /* 0x040fe400078ec0ff */
[C---:B------:R-:W-:Y:S02]  /*0290*/  LOP3.LUT R23, R9.reuse, 0x20, RZ, 0xc0, !PT ;  /* 0x0000002009177812 */ /* 0x040fe400078ec0ff */
[C---:B------:R-:W-:Y:S02]  /*02a0*/  LOP3.LUT R15, R9.reuse, 0x808, RZ, 0xc0, !PT ;  /* 0x00000808090f7812 */ /* 0x040fe400078ec0ff */
[----:B------:R-:W-:Y:S02]  /*02b0*/  LOP3.LUT R17, R9, 0x202808, RZ, 0xc0, !PT ;  /* 0x0020280809117812 */ /* 0x000fe400078ec0ff */
[----:B------:R-:W-:-:S02]  /*02c0*/  LOP3.LUT P6, RZ, R13, 0x940, R6, 0xf8, !PT ;  /* 0x000009400dff7812 */ /* 0x000fc400078cf806 */
[----:B------:R-:W-:Y:S02]  /*02d0*/  P2R R22, PR, RZ, 0x4 ;  /* 0x00000004ff167803 */ /* 0x000fe40000000000 */
[----:B------:R-:W-:Y:S02]  /*02e0*/  P2R R20, PR, RZ, 0x2 ;  /* 0x00000002ff147803 */ /* 0x000fe40000000000 */
[--C-:B------:R-:W-:Y:S02]  /*02f0*/  LOP3.LUT P2, RZ, R21, 0x800, R6.reuse, 0xf8, !PT ;  /* 0x0000080015ff7812 */ /* 0x100fe4000784f806 */
[----:B------:R-:W-:Y:S02]  /*0300*/  LOP3.LUT R11, R9, 0x80008, RZ, 0xc0, !PT ;  /* 0x00080008090b7812 */ /* 0x000fe400078ec0ff */
[--C-:B------:R-:W-:Y:S02]  /*0310*/  LOP3.LUT P1, RZ, R19, 0xa00, R6.reuse, 0xf8, !PT ;  /* 0x00000a0013ff7812 */ /* 0x100fe4000782f806 */
[----:B------:R-:W-:-:S02]  /*0320*/  LOP3.LUT P3, RZ, R23, 0x880, R6, 0xf8, !PT ;  /* 0x0000088017ff7812 */ /* 0x000fc4000786f806 */
[--C-:B------:R-:W-:Y:S02]  /*0330*/  LOP3.LUT P4, RZ, R17, 0x100, R6.reuse, 0xf8, !PT ;  /* 0x0000010011ff7812 */ /* 0x100fe4000788f806 */
[----:B------:R-:W-:Y:S02]  /*0340*/  LOP3.LUT P5, RZ, R15, 0x80, R6, 0xf8, !PT ;  /* 0x000000800fff7812 */ /* 0x000fe400078af806 */
[----:B--234-:R-:W-:-:S11]  /*0350*/  P2R R21, PR, RZ, 0x40 ;  /* 0x00000040ff157803 */ /* 0x01cfd60000000000 */
.L_x_111:
[----:B------:R-:W-:Y:S01]  /*0360*/  LOP3.LUT P6, RZ, R9, 0x140008, RZ, 0xc0, !PT ;  /* 0x0014000809ff7812 */ /* 0x000fe200078cc0ff */
[----:B------:R-:W-:-:S12]  /*0370*/  BSSY.RECONVERGENT B1, `(.L_x_47) ;  /* 0x0000006000017945 */ /* 0x000fd80003800200 */
[----:B01234-:R-:W-:Y:S05]  /*0380*/  @P6 BRA `(.L_x_48) ;  /* 0x0000000000106947 */ /* 0x01ffea0003800000 */
[----:B------:R-:W2:Y:S02]  /*0390*/  LDG.E R19, desc[UR4][R4.64] ;  /* 0x0000000404137981 */ /* 0x000ea4000c1e1900 */
[----:B--2---:R-:W-:-:S04]  /*03a0*/  SHF.R.U32.HI R10, RZ, R8, R19 ;  /* 0x00000008ff0a7219 */ /* 0x004fc80000011613 */
[----:B------:R-:W-:-:S05]  /*03b0*/  LOP3.LUT R7, R7, 0x1, R10, 0x78, !PT ;  /* 0x0000000107077812 */ /* 0x000fca00078e780a */
[----:B------:R0:W-:Y:S02]  /*03c0*/  STG.E desc[UR4][R2.64], R7 ;  /* 0x0000000702007986 */ /* 0x0001e4000c101904 */
.L_x_48:
[----:B------:R-:W-:Y:S05]  /*03d0*/  BSYNC.RECONVERGENT B1 ;  /* 0x0000000000017941 */ /* 0x000fea0003800200 */
.L_x_47:
[----:B------:R-:W-:Y:S01]  /*03e0*/  LOP3.LUT P6, RZ, R11, 0x800, R6, 0xf8, !PT ;  /* 0x000008000bff7812 */ /* 0x000fe200078cf806 */
[----:B------:R-:W-:-:S12]  /*03f0*/  BSSY.RECONVERGENT B1, `(.L_x_49) ;  /* 0x0000007000017945 */ /* 0x000fd80003800200 */
[----:B------:R-:W-:Y:S05]  /*0400*/  @P6 BRA `(.L_x_50) ;  /* 0x0000000000146947 */ /* 0x000fea0003800000 */
[----:B------:R-:W2:Y:S02]  /*0410*/  LDG.E R19, desc[UR4][R4.64] ;  /* 0x0000000404137981 */ /* 0x000ea4000c1e1900 */
[----:B--2---:R-:W-:-:S05]  /*0420*/  SHF.R.U32.HI R19, RZ, R8, R19 ;  /* 0x00000008ff137219 */ /* 0x004fca0000011613 */
[----:B------:R-:W-:-:S05]  /*0430*/  IMAD.SHL.U32 R10, R19, 0x2, RZ ;  /* 0x00000002130a7824 */ /* 0x000fca00078e00ff */
[----:B0-----:R-:W-:-:S05]  /*0440*/  LOP3.LUT R7, R7, 0x2, R10, 0x78, !PT ;  /* 0x0000000207077812 */ /* 0x001fca00078e780a */
[----:B------:R1:W-:Y:S02]  /*0450*/  STG.E desc[UR4][R2.64], R7 ;  /* 0x0000000702007986 */ /* 0x0003e4000c101904 */
.L_x_50:
[----:B------:R-:W-:Y:S05]  /*0460*/  BSYNC.RECONVERGENT B1 ;  /* 0x0000000000017941 */ /* 0x000fea0003800200 */
.L_x_49:
[----:B------:R-:W-:Y:S01]  /*0470*/  LOP3.LUT P6, RZ, R11, 0x40, R6, 0xf8, !PT ;  /* 0x000000400bff7812 */ /* 0x000fe200078cf806 */
[----:B------:R-:W-:-:S12]  /*0480*/  BSSY.RECONVERGENT B1, `(.L_x_51) ;  /* 0x0000007000017945 */ /* 0x000fd80003800200 */
[----:B------:R-:W-:Y:S05]  /*0490*/  @P6 BRA `(.L_x_52) ;  /* 0x0000000000146947 */ /* 0x000fea0003800000 */
[----:B------:R-:W2:Y:S02]  /*04a0*/  LDG.E R19, desc[UR4][R4.64] ;  /* 0x0000000404137981 */ /* 0x000ea4000c1e1900 */
[----:B--2---:R-:W-:-:S05]  /*04b0*/  SHF.R.U32.HI R19, RZ, R8, R19 ;  /* 0x00000008ff137219 */ /* 0x004fca0000011613 */
[----:B------:R-:W-:-:S05]  /*04c0*/  IMAD.SHL.U32 R10, R19, 0x4, RZ ;  /* 0x00000004130a7824 */ /* 0x000fca00078e00ff */
[----:B01----:R-:W-:-:S05]  /*04d0*/  LOP3.LUT R7, R7, 0x4, R10, 0x78, !PT ;  /* 0x0000000407077812 */ /* 0x003fca00078e780a */
[----:B------:R2:W-:Y:S02]  /*04e0*/  STG.E desc[UR4][R2.64], R7 ;  /* 0x0000000702007986 */ /* 0x0005e4000c101904 */
.L_x_52:
[----:B------:R-:W-:Y:S05]  /*04f0*/  BSYNC.RECONVERGENT B1 ;  /* 0x0000000000017941 */ /* 0x000fea0003800200 */
.L_x_51:
[----:B------:R-:W-:Y:S01]  /*0500*/  ISETP.NE.AND P6, PT, R12, RZ, PT ;  /* 0x000000ff0c00720c */ /* 0x000fe20003fc5270 */
[----:B------:R-:W-:-:S12]  /*0510*/  BSSY.RECONVERGENT B1, `(.L_x_53) ;  /* 0x0000007000017945 */ /* 0x000fd80003800200 */
[----:B------:R-:W-:Y:S05]  /*0520*/  @P6 BRA `(.L_x_54) ;  /* 0x0000000000146947 */ /* 0x000fea0003800000 */
[----:B------:R-:W3:Y:S02]  /*0530*/  LDG.E R19, desc[UR4][R4.64] ;  /* 0x0000000404137981 */ /* 0x000ee4000c1e1900 */
[----:B---3--:R-:W-:-:S05]  /*0540*/  SHF.R.U32.HI R19, RZ, R8, R19 ;  /* 0x00000008ff137219 */ /* 0x008fca0000011613 */
[----:B------:R-:W-:-:S05]  /*0550*/  IMAD.SHL.U32 R10, R19, 0x8, RZ ;  /* 0x00000008130a7824 */ /* 0x000fca00078e00ff */
[----:B012---:R-:W-:-:S05]  /*0560*/  LOP3.LUT R7, R7, 0x8, R10, 0x78, !PT ;  /* 0x0000000807077812 */ /* 0x007fca00078e780a */
[----:B------:R3:W-:Y:S02]  /*0570*/  STG.E desc[UR4][R2.64], R7 ;  /* 0x0000000702007986 */ /* 0x0007e4000c101904 */
.L_x_54:
[----:B------:R-:W-:Y:S05]  /*0580*/  BSYNC.RECONVERGENT B1 ;  /* 0x0000000000017941 */ /* 0x000fea0003800200 */
.L_x_53:
[----:B------:R-:W-:Y:S01]  /*0590*/  LOP3.LUT P6, RZ, R13, 0x40, R6, 0xf8, !PT ;  /* 0x000000400dff7812 */ /* 0x000fe200078cf806 */
[----:B------:R-:W-:-:S12]  /*05a0*/  BSSY.RECONVERGENT B1, `(.L_x_55) ;  /* 0x0000007000017945 */ /* 0x000fd80003800200 */
[----:B------:R-:W-:Y:S05]  /*05b0*/  @P6 BRA `(.L_x_56) ;  /* 0x0000000000146947 */ /* 0x000fea0003800000 */
[----:B------:R-:W4:Y:S02]  /*05c0*/  LDG.E R19, desc[UR4][R4.64] ;  /* 0x0000000404137981 */ /* 0x000f24000c1e1900 */
[----:B----4-:R-:W-:-:S05]  /*05d0*/  SHF.R.U32.HI R19, RZ, R8, R19 ;  /* 0x00000008ff137219 */ /* 0x010fca0000011613 */
[----:B------:R-:W-:-:S05]  /*05e0*/  IMAD.SHL.U32 R10, R19, 0x10, RZ ;  /* 0x00000010130a7824 */ /* 0x000fca00078e00ff */
[----:B0123--:R-:W-:-:S05]  /*05f0*/  LOP3.LUT R7, R7, 0x10, R10, 0x78, !PT ;  /* 0x0000001007077812 */ /* 0x00ffca00078e780a */
[----:B------:R4:W-:Y:S02]  /*0600*/  STG.E desc[UR4][R2.64], R7 ;  /* 0x0000000702007986 */ /* 0x0009e4000c101904 */
.L_x_56:
[----:B------:R-:W-:Y:S05]  /*0610*/  BSYNC.RECONVERGENT B1 ;  /* 0x0000000000017941 */ /* 0x000fea0003800200 */
.L_x_55:
[----:B------:R-:W-:Y:S01]  /*0620*/  ISETP.NE.AND P6, PT, R14, RZ, PT ;  /* 0x000000ff0e00720c */ /* 0x000fe20003fc5270 */
[----:B------:R-:W-:-:S12]  /*0630*/  BSSY.RECONVERGENT B1, `(.L_x_57) ;  /* 0x0000007000017945 */ /* 0x000fd80003800200 */
[----:B------:R-:W-:Y:S05]  /*0640*/  @P6 BRA `(.L_x_58) ;  /* 0x0000000000146947 */ /* 0x000fea0003800000 */
[----:B------:R-:W5:Y:S02]  /*0650*/  LDG.E R19, desc[UR4][R4.64] ;  /* 0x0000000404137981 */ /* 0x000f64000c1e1900 */
[----:B-----5:R-:W-:-:S05]  /*0660*/  SHF.R.U32.HI R19, RZ, R8, R19 ;  /* 0x00000008ff137219 */ /* 0x020fca0000011613 */
[----:B------:R-:W-:-:S05]  /*0670*/  IMAD.SHL.U32 R10, R19, 0x20, RZ ;  /* 0x00000020130a7824 */ /* 0x000fca00078e00ff */
[----:B01234-:R-:W-:-:S05]  /*0680*/  LOP3.LUT R7, R7, 0x20, R10, 0x78, !PT ;  /* 0x0000002007077812 */ /* 0x01ffca00078e780a */
[----:B------:R0:W-:Y:S02]  /*0690*/  STG.E desc[UR4][R2.64], R7 ;  /* 0x0000000702007986 */ /* 0x0001e4000c101904 */
.L_x_58:
[----:B------:R-:W-:Y:S05]  /*06a0*/  BSYNC.RECONVERGENT B1 ;  /* 0x0000000000017941 */ /* 0x000fea0003800200 */
.L_x_57:
[----:B------:R-:W-:Y:S01]  /*06b0*/  LOP3.LUT P6, RZ, R15, 0x40, R6, 0xf8, !PT ;  /* 0x000000400fff7812 */ /* 0x000fe200078cf806 */
[----:B------:R-:W-:-:S12]  /*06c0*/  BSSY.RECONVERGENT B1, `(.L_x_59) ;  /* 0x0000007000017945 */ /* 0x000fd80003800200 */
[----:B------:R-:W-:Y:S05]  /*06d0*/  @P6 BRA `(.L_x_60) ;  /* 0x0000000000146947 */ /* 0x000fea0003800000 */
[----:B------:R-:W5:Y:S02]  /*06e0*/  LDG.E R19, desc[UR4][R4.64] ;  /* 0x0000000404137981 */ /* 0x000f64000c1e1900 */
[----:B-----5:R-:W-:-:S05]  /*06f0*/  SHF.R.U32.HI R19, RZ, R8, R19 ;  /* 0x00000008ff137219 */ /* 0x020fca0000011613 */
[----:B------:R-:W-:-:S05]  /*0700*/  IMAD.SHL.U32 R10, R19, 0x40, RZ ;  /* 0x00000040130a7824 */ /* 0x000fca00078e00ff */
[----:B01234-:R-:W-:-:S05]  /*0710*/  LOP3.LUT R7, R7, 0x40, R10, 0x78, !PT ;  /* 0x0000004007077812 */ /* 0x01ffca00078e780a */
[----:B------:R0:W-:Y:S02]  /*0720*/  STG.E desc[UR4][R2.64], R7 ;  /* 0x0000000702007986 */ /* 0x0001e4000c101904 */
.L_x_60:
[----:B------:R-:W-:Y:S05]  /*0730*/  BSYNC.RECONVERGENT B1 ;  /* 0x0000000000017941 */ /* 0x000fea0003800200 */
.L_x_59:
        /* <DEDUP_REMOVED lines=8> */
.L_x_62:
[----:B------:R-:W-:Y:S05]  /*07c0*/  BSYNC.RECONVERGENT B1 ;  /* 0x0000000000017941 */ /* 0x000fea0003800200 */
.L_x_61:
[----:B------:R-:W-:Y:S01]  /*07d0*/  LOP3.LUT P6, RZ, R9, 0x42008, RZ, 0xc0, !PT ;  /* 0x0004200809ff7812 */ /* 0x000fe200078cc0ff */
[----:B------:R-:W-:-:S12]  /*07e0*/  BSSY.RECONVERGENT B1, `(.L_x_63) ;  /* 0x0000007000017945 */ /* 0x000fd80003800200 */
[----:B------:R-:W-:Y:S05]  /*07f0*/  @P6 BRA `(.L_x_64) ;  /* 0x0000000000146947 */ /* 0x000fea0003800000 */
[----:B------:R-:W5:Y:S02]  /*0800*/  LDG.E R19, desc[UR4][R4.64] ;  /* 0x0000000404137981 */ /* 0x000f64000c1e1900 */
[----:B-----5:R-:W-:-:S05]  /*0810*/  SHF.R.U32.HI R19, RZ, R8, R19 ;  /* 0x00000008ff137219 */ /* 0x020fca0000011613 */
[----:B------:R-:W-:-:S05]  /*0820*/  IMAD.SHL.U32 R10, R19, 0x100, RZ ;  /* 0x00000100130a7824 */ /* 0x000fca00078e00ff */
[----:B01234-:R-:W-:-:S05]  /*0830*/  LOP3.LUT R7, R7, 0x100, R10, 0x78, !PT ;  /* 0x0000010007077812 */ /* 0x01ffca00078e780a */
[----:B------:R0:W-:Y:S02]  /*0840*/  STG.E desc[UR4][R2.64], R7 ;  /* 0x0000000702007986 */ /* 0x0001e4000c101904 */
.L_x_64:
[----:B------:R-:W-:Y:S05]  /*0850*/  BSYNC.RECONVERGENT B1 ;  /* 0x0000000000017941 */ /* 0x000fea0003800200 */
.L_x_63:
        /* <DEDUP_REMOVED lines=8> */
.L_x_66:
[----:B------:R-:W-:Y:S05]  /*08e0*/  BSYNC.RECONVERGENT B1 ;  /* 0x0000000000017941 */ /* 0x000fea0003800200 */
.L_x_65:
        /* <DEDUP_REMOVED lines=8> */
.L_x_68:
[----:B------:R-:W-:Y:S05]  /*0970*/  BSYNC.RECONVERGENT B1 ;  /* 0x0000000000017941 */ /* 0x000fea0003800200 */
.L_x_67:
        /* <DEDUP_REMOVED lines=8> */
.L_x_70:
[----:B------:R-:W-:Y:S05]  /*0a00*/  BSYNC.RECONVERGENT B1 ;  /* 0x0000000000017941 */ /* 0x000fea0003800200 */
.L_x_69:
        /* <DEDUP_REMOVED lines=8> */
.L_x_72:
[----:B------:R-:W-:Y:S05]  /*0a90*/  BSYNC.RECONVERGENT B1 ;  /* 0x0000000000017941 */ /* 0x000fea0003800200 */
.L_x_71:
        /* <DEDUP_REMOVED lines=8> */
.L_x_74:
[----:B------:R-:W-:Y:S05]  /*0b20*/  BSYNC.RECONVERGENT B1 ;  /* 0x0000000000017941 */ /* 0x000fea0003800200 */
.L_x_73:
        /* <DEDUP_REMOVED lines=8> */
.L_x_76:
[----:B------:R-:W-:Y:S05]  /*0bb0*/  BSYNC.RECONVERGENT B1 ;  /* 0x0000000000017941 */ /* 0x000fea0003800200 */
.L_x_75:
[----:B------:R-:W-:Y:S01]  /*0bc0*/  LOP3.LUT P6, RZ, R9, 0x2800, RZ, 0xc0, !PT ;  /* 0x0000280009ff7812 */ /* 0x000fe200078cc0ff */
[----:B------:R-:W-:Y:S01]  /*0bd0*/  BSSY.RECONVERGENT B1, `(.L_x_77) ;  /* 0x000000a000017945 */ /* 0x000fe20003800200 */
[C---:B------:R-:W-:Y:S02]  /*0be0*/  LOP3.LUT R10, R8.reuse, 0x8, RZ, 0xc0, !PT ;  /* 0x00000008080a7812 */ /* 0x040fe400078ec0ff */
[C---:B------:R-:W-:Y:S02]  /*0bf0*/  ISETP.GT.U32.OR P6, PT, R8.reuse, 0xf, P6 ;  /* 0x0000000f0800780c */ /* 0x040fe400037c4470 */
[----:B------:R-:W-:-:S11]  /*0c00*/  LOP3.LUT R19, R8, 0x8, R9, 0xc8, !PT ;  /* 0x0000000808137812 */ /* 0x000fd600078ec809 */
[----:B------:R-:W-:Y:S05]  /*0c10*/  @P6 BRA `(.L_x_78) ;  /* 0x0000000000146947 */ /* 0x000fea0003800000 */
[----:B------:R-:W5:Y:S02]  /*0c20*/  LDG.E R23, desc[UR4][R4.64] ;  /* 0x0000000404177981 */ /* 0x000f64000c1e1900 */
[----:B-----5:R-:W-:-:S05]  /*0c30*/  SHF.R.U32.HI R23, RZ, R8, R23 ;  /* 0x00000008ff177219 */ /* 0x020fca0000011617 */
[----:B------:R-:W-:-:S05]  /*0c40*/  IMAD.SHL.U32 R24, R23, 0x8000, RZ ;  /* 0x0000800017187824 */ /* 0x000fca00078e00ff */
[----:B01234-:R-:W-:-:S05]  /*0c50*/  LOP3.LUT R7, R7, 0x8000, R24, 0x78, !PT ;  /* 0x0000800007077812 */ /* 0x01ffca00078e7818 */
[----:B------:R0:W-:Y:S02]  /*0c60*/  STG.E desc[UR4][R2.64], R7 ;  /* 0x0000000702007986 */ /* 0x0001e4000c101904 */
.L_x_78:
[----:B------:R-:W-:Y:S05]  /*0c70*/  BSYNC.RECONVERGENT B1 ;  /* 0x0000000000017941 */ /* 0x000fea0003800200 */
.L_x_77:
[----:B------:R-:W-:Y:S01]  /*0c80*/  LOP3.LUT P6, RZ, R9, 0x80a00, RZ, 0xc0, !PT ;  /* 0x00080a0009ff7812 */ /* 0x000fe200078cc0ff */
[----:B------:R-:W-:-:S12]  /*0c90*/  BSSY.RECONVERGENT B1, `(.L_x_79) ;  /* 0x0000007000017945 */ /* 0x000fd80003800200 */
[----:B------:R-:W-:Y:S05]  /*0ca0*/  @P6 BRA `(.L_x_80) ;  /* 0x0000000000146947 */ /* 0x000fea0003800000 */
[----:B------:R-:W5:Y:S02]  /*0cb0*/  LDG.E R23, desc[UR4][R4.64] ;  /* 0x0000000404177981 */ /* 0x000f64000c1e1900 */
[----:B-----5:R-:W-:-:S05]  /*0cc0*/  SHF.R.U32.HI R23, RZ, R8, R23 ;  /* 0x00000008ff177219 */ /* 0x020fca0000011617 */
[----:B------:R-:W-:-:S05]  /*0cd0*/  IMAD.U32 R24, R23, 0x10000, RZ ;  /* 0x0001000017187824 */ /* 0x000fca00078e00ff */
[----:B01234-:R-:W-:-:S05]  /*0ce0*/  LOP3.LUT R7, R7, 0x10000, R24, 0x78, !PT ;  /* 0x0001000007077812 */ /* 0x01ffca00078e7818 */
[----:B------:R0:W-:Y:S02]  /*0cf0*/  STG.E desc[UR4][R2.64], R7 ;  /* 0x0000000702007986 */ /* 0x0001e4000c101904 */
.L_x_80:
[----:B------:R-:W-:Y:S05]  /*0d00*/  BSYNC.RECONVERGENT B1 ;  /* 0x0000000000017941 */ /* 0x000fea0003800200 */
.L_x_79:
        /* <DEDUP_REMOVED lines=8> */
.L_x_82:
[----:B------:R-:W-:Y:S05]  /*0d90*/  BSYNC.RECONVERGENT B1 ;  /* 0x0000000000017941 */ /* 0x000fea0003800200 */
.L_x_81:
        /* <DEDUP_REMOVED lines=8> */
.L_x_84:
[----:B------:R-:W-:Y:S05]  /*0e20*/  BSYNC.RECONVERGENT B1 ;  /* 0x0000000000017941 */ /* 0x000fea0003800200 */
.L_x_83:
        /* <DEDUP_REMOVED lines=8> */
.L_x_86:
[----:B------:R-:W-:Y:S05]  /*0eb0*/  BSYNC.RECONVERGENT B1 ;  /* 0x0000000000017941 */ /* 0x000fea0003800200 */
.L_x_85:
[----:B------:R-:W-:Y:S04]  /*0ec0*/  BSSY.RECONVERGENT B1, `(.L_x_87) ;  /* 0x0000007000017945 */ /* 0x000fe80003800200 */
[----:B------:R-:W-:Y:S05]  /*0ed0*/  @P0 BRA `(.L_x_88) ;  /* 0x0000000000140947 */ /* 0x000fea0003800000 */
[----:B------:R-:W5:Y:S02]  /*0ee0*/  LDG.E R23, desc[UR4][R4.64] ;  /* 0x0000000404177981 */ /* 0x000f64000c1e1900 */
[----:B-----5:R-:W-:-:S05]  /*0ef0*/  SHF.R.U32.HI R23, RZ, R8, R23 ;  /* 0x00000008ff177219 */ /* 0x020fca0000011617 */
[----:B------:R-:W-:-:S05]  /*0f00*/  IMAD.SHL.U32 R24, R23, 0x100000, RZ ;  /* 0x0010000017187824 */ /* 0x000fca00078e00ff */
[----:B01234-:R-:W-:-:S05]  /*0f10*/  LOP3.LUT R7, R7, 0x100000, R24, 0x78, !PT ;  /* 0x0010000007077812 */ /* 0x01ffca00078e7818 */
[----:B------:R0:W-:Y:S02]  /*0f20*/  STG.E desc[UR4][R2.64], R7 ;  /* 0x0000000702007986 */ /* 0x0001e4000c101904 */
.L_x_88:
[----:B------:R-:W-:Y:S05]  /*0f30*/  BSYNC.RECONVERGENT B1 ;  /* 0x0000000000017941 */ /* 0x000fea0003800200 */
.L_x_87:
        /* <DEDUP_REMOVED lines=8> */
.L_x_90:
[----:B------:R-:W-:Y:S05]  /*0fc0*/  BSYNC.RECONVERGENT B1 ;  /* 0x0000000000017941 */ /* 0x000fea0003800200 */
.L_x_89:
        /* <DEDUP_REMOVED lines=8> */
.L_x_92:
[----:B------:R-:W-:Y:S05]  /*1050*/  BSYNC.RECONVERGENT B1 ;  /* 0x0000000000017941 */ /* 0x000fea0003800200 */
.L_x_91:
        /* <DEDUP_REMOVED lines=8> */
.L_x_94:
[----:B------:R-:W-:Y:S05]  /*10e0*/  BSYNC.RECONVERGENT B1 ;  /* 0x0000000000017941 */ /* 0x000fea0003800200 */
.L_x_93:
[----:B------:R-:W-:Y:S04]  /*10f0*/  BSSY.RECONVERGENT B1, `(.L_x_95) ;  /* 0x0000007000017945 */ /* 0x000fe80003800200 */
[----:B------:R-:W-:Y:S05]  /*1100*/  @P1 BRA `(.L_x_96) ;  /* 0x0000000000141947 */ /* 0x000fea0003800000 */
[----:B------:R-:W5:Y:S02]  /*1110*/  LDG.E R23, desc[UR4][R4.64] ;  /* 0x0000000404177981 */ /* 0x000f64000c1e1900 */
[----:B-----5:R-:W-:-:S05]  /*1120*/  SHF.R.U32.HI R23, RZ, R8, R23 ;  /* 0x00000008ff177219 */ /* 0x020fca0000011617 */
[----:B------:R-:W-:-:S05]  /*1130*/  IMAD.SHL.U32 R24, R23, 0x1000000, RZ ;  /* 0x0100000017187824 */ /* 0x000fca00078e00ff */
[----:B01234-:R-:W-:-:S05]  /*1140*/  LOP3.LUT R7, R7, 0x1000000, R24, 0x78, !PT ;  /* 0x0100000007077812 */ /* 0x01ffca00078e7818 */
[----:B------:R0:W-:Y:S02]  /*1150*/  STG.E desc[UR4][R2.64], R7 ;  /* 0x0000000702007986 */ /* 0x0001e4000c101904 */
.L_x_96:
[----:B------:R-:W-:Y:S05]  /*1160*/  BSYNC.RECONVERGENT B1 ;  /* 0x0000000000017941 */ /* 0x000fea0003800200 */
.L_x_95:
        /* <DEDUP_REMOVED lines=8> */
.L_x_98:
[----:B------:R-:W-:Y:S05]  /*11f0*/  BSYNC.RECONVERGENT B1 ;  /* 0x0000000000017941 */ /* 0x000fea0003800200 */
.L_x_97:
        /* <DEDUP_REMOVED lines=8> */
.L_x_100:
[----:B------:R-:W-:Y:S05]  /*1280*/  BSYNC.RECONVERGENT B1 ;  /* 0x0000000000017941 */ /* 0x000fea0003800200 */
.L_x_99:
[----:B------:R-:W-:Y:S04]  /*1290*/  BSSY.RECONVERGENT B1, `(.L_x_101) ;  /* 0x0000007000017945 */ /* 0x000fe80003800200 */
[----:B------:R-:W-:Y:S05]  /*12a0*/  @P2 BRA `(.L_x_102) ;  /* 0x0000000000142947 */ /* 0x000fea0003800000 */
[----:B------:R-:W5:Y:S02]  /*12b0*/  LDG.E R19, desc[UR4][R4.64] ;  /* 0x0000000404137981 */ /* 0x000f64000c1e1900 */
[----:B-----5:R-:W-:-:S05]  /*12c0*/  SHF.R.U32.HI R19, RZ, R8, R19 ;  /* 0x00000008ff137219 */ /* 0x020fca0000011613 */
[----:B------:R-:W-:-:S05]  /*12d0*/  IMAD.SHL.U32 R24, R19, 0x8000000, RZ ;  /* 0x0800000013187824 */ /* 0x000fca00078e00ff */
[----:B01234-:R-:W-:-:S05]  /*12e0*/  LOP3.LUT R7, R7, 0x8000000, R24, 0x78, !PT ;  /* 0x0800000007077812 */ /* 0x01ffca00078e7818 */
[----:B------:R0:W-:Y:S02]  /*12f0*/  STG.E desc[UR4][R2.64], R7 ;  /* 0x0000000702007986 */ /* 0x0001e4000c101904 */
.L_x_102:
[----:B------:R-:W-:Y:S05]  /*1300*/  BSYNC.RECONVERGENT B1 ;  /* 0x0000000000017941 */ /* 0x000fea0003800200 */
.L_x_101:
[----:B------:R-:W-:Y:S04]  /*1310*/  BSSY.RECONVERGENT B1, `(.L_x_103) ;  /* 0x0000007000017945 */ /* 0x000fe80003800200 */
[----:B------:R-:W-:Y:S05]  /*1320*/  @P4 BRA `(.L_x_104) ;  /* 0x0000000000144947 */ /* 0x000fea0003800000 */
[----:B------:R-:W5:Y:S02]  /*1330*/  LDG.E R19, desc[UR4][R4.64] ;  /* 0x0000000404137981 */ /* 0x000f64000c1e1900 */
[----:B-----5:R-:W-:-:S05]  /*1340*/  SHF.R.U32.HI R19, RZ, R8, R19 ;  /* 0x00000008ff137219 */ /* 0x020fca0000011613 */
[----:B------:R-:W-:-:S05]  /*1350*/  IMAD.SHL.U32 R24, R19, 0x10000000, RZ ;  /* 0x1000000013187824 */ /* 0x000fca00078e00ff */
[----:B01234-:R-:W-:-:S05]  /*1360*/  LOP3.LUT R7, R7, 0x10000000, R24, 0x78, !PT ;  /* 0x1000000007077812 */ /* 0x01ffca00078e7818 */
[----:B------:R0:W-:Y:S02]  /*1370*/  STG.E desc[UR4][R2.64], R7 ;  /* 0x0000000702007986 */ /* 0x0001e4000c101904 */
.L_x_104:
[----:B------:R-:W-:Y:S05]  /*1380*/  BSYNC.RECONVERGENT B1 ;  /* 0x0000000000017941 */ /* 0x000fea0003800200 */
.L_x_103:
[----:B------:R-:W-:Y:S04]  /*1390*/  BSSY.RECONVERGENT B1, `(.L_x_105) ;  /* 0x0000007000017945 */ /* 0x000fe80003800200 */
[----:B------:R-:W-:Y:S05]  /*13a0*/  @P3 BRA `(.L_x_106) ;  /* 0x0000000000143947 */ /* 0x000fea0003800000 */
[----:B------:R-:W5:Y:S02]  /*13b0*/  LDG.E R19, desc[UR4][R4.64] ;  /* 0x0000000404137981 */ /* 0x000f64000c1e1900 */
[----:B-----5:R-:W-:-:S05]  /*13c0*/  SHF.R.U32.HI R19, RZ, R8, R19 ;  /* 0x00000008ff137219 */ /* 0x020fca0000011613 */
[----:B------:R-:W-:-:S05]  /*13d0*/  IMAD.SHL.U32 R24, R19, 0x20000000, RZ ;  /* 0x2000000013187824 */ /* 0x000fca00078e00ff */
[----:B01234-:R-:W-:-:S05]  /*13e0*/  LOP3.LUT R7, R7, 0x20000000, R24, 0x78, !PT ;  /* 0x2000000007077812 */ /* 0x01ffca00078e7818 */
[----:B------:R0:W-:Y:S02]  /*13f0*/  STG.E desc[UR4][R2.64], R7 ;  /* 0x0000000702007986 */ /* 0x0001e4000c101904 */
.L_x_106:
[----:B------:R-:W-:Y:S05]  /*1400*/  BSYNC.RECONVERGENT B1 ;  /* 0x0000000000017941 */ /* 0x000fea0003800200 */
.L_x_105:
[----:B------:R-:W-:Y:S04]  /*1410*/  BSSY.RECONVERGENT B1, `(.L_x_107) ;  /* 0x0000007000017945 */ /* 0x000fe80003800200 */
[----:B------:R-:W-:Y:S05]  /*1420*/  @P5 BRA `(.L_x_108) ;  /* 0x0000000000145947 */ /* 0x000fea0003800000 */
[----:B------:R-:W5:Y:S02]  /*1430*/  LDG.E R19, desc[UR4][R4.64] ;  /* 0x0000000404137981 */ /* 0x000f64000c1e1900 */
[----:B-----5:R-:W-:-:S05]  /*1440*/  SHF.R.U32.HI R19, RZ, R8, R19 ;  /* 0x00000008ff137219 */ /* 0x020fca0000011613 */
[----:B------:R-:W-:-:S05]  /*1450*/  IMAD.SHL.U32 R24, R19, 0x40000000, RZ ;  /* 0x4000000013187824 */ /* 0x000fca00078e00ff */
[----:B01234-:R-:W-:-:S05]  /*1460*/  LOP3.LUT R7, R7, 0x40000000, R24, 0x78, !PT ;  /* 0x4000000007077812 */ /* 0x01ffca00078e7818 */
[----:B------:R0:W-:Y:S02]  /*1470*/  STG.E desc[UR4][R2.64], R7 ;  /* 0x0000000702007986 */ /* 0x0001e4000c101904 */
.L_x_108:
[----:B------:R-:W-:Y:S05]  /*1480*/  BSYNC.RECONVERGENT B1 ;  /* 0x0000000000017941 */ /* 0x000fea0003800200 */
.L_x_107:
[----:B------:R-:W-:Y:S01]  /*1490*/  LOP3.LUT P6, RZ, R10, 0x50000, R9, 0xf8, !PT ;  /* 0x000500000aff7812 */ /* 0x000fe200078cf809 */
[----:B------:R-:W-:-:S12]  /*14a0*/  BSSY.RECONVERGENT B1, `(.L_x_109) ;  /* 0x0000007000017945 */ /* 0x000fd80003800200 */
[----:B------:R-:W-:Y:S05]  /*14b0*/  @P6 BRA `(.L_x_110) ;  /* 0x0000000000146947 */ /* 0x000fea0003800000 */
[----:B------:R-:W5:Y:S02]  /*14c0*/  LDG.E R19, desc[UR4][R4.64] ;  /* 0x0000000404137981 */ /* 0x000f64000c1e1900 */
[----:B-----5:R-:W-:-:S05]  /*14d0*/  SHF.R.U32.HI R19, RZ, R8, R19 ;  /* 0x00000008ff137219 */ /* 0x020fca0000011613 */
[----:B------:R-:W-:-:S05]  /*14e0*/  IMAD.U32 R10, R19, -0x80000000, RZ ;  /* 0x80000000130a7824 */ /* 0x000fca00078e00ff */
[----:B01234-:R-:W-:-:S05]  /*14f0*/  LOP3.LUT R7, R10, R7, RZ, 0x3c, !PT ;  /* 0x000000070a077212 */ /* 0x01ffca00078e3cff */
[----:B------:R0:W-:Y:S02]  /*1500*/  STG.E desc[UR4][R2.64], R7 ;  /* 0x0000000702007986 */ /* 0x0001e4000c101904 */
.L_x_110:
[----:B------:R-:W-:Y:S05]  /*1510*/  BSYNC.RECONVERGENT B1 ;  /* 0x0000000000017941 */ /* 0x000fea0003800200 */
.L_x_109:
[----:B------:R-:W-:-:S05]  /*1520*/  VIADD R8, R8, 0x1 ;  /* 0x0000000108087836 */ /* 0x000fca0000000000 */
[----:B------:R-:W-:-:S13]  /*1530*/  ISETP.NE.AND P6, PT, R8, 0x20, PT ;  /* 0x000000200800780c */ /* 0x000fda0003fc5270 */
[----:B------:R-:W-:Y:S05]  /*1540*/  @P6 BRA `(.L_x_111) ;  /* 0xffffffec00846947 */ /* 0x000fea000383ffff */
[----:B------:R-:W-:-:S05]  /*1550*/  VIADD R9, R9, 0x1 ;  /* 0x0000000109097836 */ /* 0x000fca0000000000 */
[----:B------:R-:W-:-:S13]  /*1560*/  ISETP.NE.AND P0, PT, R9, R0, PT ;  /* 0x000000000900720c */ /* 0x000fda0003f05270 */
[----:B------:R-:W-:Y:S05]  /*1570*/  @P0 BRA `(.L_x_112) ;  /* 0xffffffe800e40947 */ /* 0x000fea000383ffff */
.L_x_46:
[----:B------:R-:W-:Y:S05]  /*1580*/  BSYNC.RECONVERGENT B0 ;  /* 0x0000000000007941 */ /* 0x000fea0003800200 */
.L_x_45:
[----:B------:R-:W-:Y:S06]  /*1590*/  BAR.SYNC.DEFER_BLOCKING 0x0 ;  /* 0x0000000000007b1d */ /* 0x000fec0000010000 */
[----:B------:R-:W-:Y:S05]  /*15a0*/  EXIT ;  /* 0x000000000000794d */ /* 0x000fea0003800000 */
.L_x_113:
        /* <DEDUP_REMOVED lines=13> */
.L_x_117:


//--------------------- .text._Z19global_multi_threadPjj --------------------------
	.section	.text._Z19global_multi_threadPjj,"ax",@progbits
	.align	128
        .global         _Z19global_multi_threadPjj
        .type           _Z19global_multi_threadPjj,@function
        .size           _Z19global_multi_threadPjj,(.L_x_118 - _Z19global_multi_threadPjj)
        .other          _Z19global_multi_threadPjj,@"STO_CUDA_ENTRY STV_DEFAULT"
_Z19global_multi_threadPjj:
.text._Z19global_multi_threadPjj:
[----:B------:R-:W-:Y:S01]  /*0000*/  LDC R1, c[0x0][0x37c] ;  /* 0x0000df00ff017b82 */ /* 0x000fe20000000800 */
[----:B------:R-:W0:Y:S07]  /*0010*/  S2R R0, SR_TID.X ;  /* 0x0000000000007919 */ /* 0x000e2e0000002100 */
[----:B------:R-:W0:Y:S08]  /*0020*/  S2UR UR4, SR_CTAID.X ;  /* 0x00000000000479c3 */ /* 0x000e300000002500 */
[----:B------:R-:W0:Y:S08]  /*0030*/  LDC R3, c[0x0][0x360] ;  /* 0x0000d800ff037b82 */ /* 0x000e300000000800 */
[----:B------:R-:W1:Y:S01]  /*0040*/  LDC R2, c[0x0][0x388] ;  /* 0x0000e200ff027b82 */ /* 0x000e620000000800 */
[----:B0-----:R-:W-:Y:S01]  /*0050*/  IMAD R0, R3, UR4, R0 ;  /* 0x0000000403007c24 */ /* 0x001fe2000f8e0200 */
[----:B------:R-:W0:Y:S03]  /*0060*/  LDCU.64 UR4, c[0x0][0x358] ;  /* 0x00006b00ff0477ac */ /* 0x000e260008000a00 */
[C---:B------:R-:W-:Y:S01]  /*0070*/  IMAD.SHL.U32 R3, R0.reuse, 0x20, RZ ;  /* 0x0000002000037824 */ /* 0x040fe200078e00ff */
[----:B------:R-:W-:Y:S01]  /*0080*/  SHF.R.U32.HI R8, RZ, 0xc, R0 ;  /* 0x0000000cff087819 */ /* 0x000fe20000011600 */
[----:B------:R-:W-:-:S03]  /*0090*/  IMAD.SHL.U32 R4, R0, 0x40, RZ ;  /* 0x0000004000047824 */ /* 0x000fc600078e00ff */
[----:B------:R-:W-:-:S04]  /*00a0*/  LOP3.LUT R3, R3, 0x800, RZ, 0xc0, !PT ;  /* 0x0000080003037812 */ /* 0x000fc800078ec0ff */
[----:B------:R-:W-:Y:S01]  /*00b0*/  LOP3.LUT R5, R3, 0x1, R0, 0xf8, !PT ;  /* 0x0000000103057812 */ /* 0x000fe200078ef800 */
[----:B------:R-:W-:-:S03]  /*00c0*/  IMAD.SHL.U32 R3, R0, 0x80, RZ ;  /* 0x0000008000037824 */ /* 0x000fc600078e00ff */
[----:B------:R-:W-:Y:S01]  /*00d0*/  LOP3.LUT R6, R5, 0x2000, R4, 0xf8, !PT ;  /* 0x0000200005067812 */ /* 0x000fe200078ef804 */
[C---:B------:R-:W-:Y:S02]  /*00e0*/  IMAD.SHL.U32 R4, R0.reuse, 0x200, RZ ;  /* 0x0000020000047824 */ /* 0x040fe400078e00ff */
[----:B------:R-:W-:Y:S01]  /*00f0*/  IMAD.SHL.U32 R5, R0, 0x800, RZ ;  /* 0x0000080000057824 */ /* 0x000fe200078e00ff */
[----:B------:R-:W-:Y:S01]  /*0100*/  LOP3.LUT R7, R6, 0x8000, R3, 0xf8, !PT ;  /* 0x0000800006077812 */ /* 0x000fe200078ef803 */
[----:B-1----:R-:W-:Y:S02]  /*0110*/  IMAD.SHL.U32 R3, R2, 0x2, RZ ;  /* 0x0000000202037824 */ /* 0x002fe400078e00ff */
[----:B------:R-:W-:Y:S01]  /*0120*/  IMAD.SHL.U32 R6, R0, 0x1000, RZ ;  /* 0x0000100000067824 */ /* 0x000fe200078e00ff */
[----:B------:R-:W-:Y:S02]  /*0130*/  LOP3.LUT R4, R7, 0x40000, R4, 0xf8, !PT ;  /* 0x0004000007047812 */ /* 0x000fe400078ef804 */
[----:B------:R-:W-:-:S02]  /*0140*/  LOP3.LUT R3, R3, 0x4, RZ, 0xc0, !PT ;  /* 0x0000000403037812 */ /* 0x000fc400078ec0ff */
[----:B------:R-:W-:Y:S01]  /*0150*/  LOP3.LUT R5, R4, 0xe00000, R5, 0xf8, !PT ;  /* 0x00e0000004057812 */ /* 0x000fe200078ef805 */
[----:B------:R-:W-:Y:S01]  /*0160*/  IMAD.SHL.U32 R4, R2, 0x4, RZ ;  /* 0x0000000402047824 */ /* 0x000fe200078e00ff */
[----:B------:R-:W-:Y:S02]  /*0170*/  LOP3.LUT R3, R3, 0x1, R2, 0xf8, !PT ;  /* 0x0000000103037812 */ /* 0x000fe400078ef802 */
[----:B------:R-:W-:Y:S01]  /*0180*/  LOP3.LUT R6, R5, 0x2000000, R6, 0xf8, !PT ;  /* 0x0200000005067812 */ /* 0x000fe200078ef806 */
[----:B------:R-:W-:Y:S01]  /*0190*/  IMAD.SHL.U32 R5, R0, 0x4000, RZ ;  /* 0x0000400000057824 */ /* 0x000fe200078e00ff */
[----:B------:R-:W-:Y:S02]  /*01a0*/  LOP3.LUT R3, R3, 0x10, R4, 0xf8, !PT ;  /* 0x0000001003037812 */ /* 0x000fe400078ef804 */
[----:B------:R-:W-:Y:S02]  /*01b0*/  SHF.R.U32.HI R4, RZ, 0x10, R0 ;  /* 0x00000010ff047819 */ /* 0x000fe40000011600 */
[----:B------:R-:W-:Y:S01]  /*01c0*/  LOP3.LUT R6, R6, 0x10000000, R5, 0xf8, !PT ;  /* 0x1000000006067812 */ /* 0x000fe200078ef805 */
[----:B------:R-:W-:Y:S01]  /*01d0*/  IMAD.SHL.U32 R5, R0, 0x8000, RZ ;  /* 0x0000800000057824 */ /* 0x000fe200078e00ff */
[----:B------:R-:W-:Y:S01]  /*01e0*/  LOP3.LUT R7, R4, 0x1, RZ, 0xc0, !PT ;  /* 0x0000000104077812 */ /* 0x000fe200078ec0ff */
[----:B------:R-:W-:-:S03]  /*01f0*/  IMAD.SHL.U32 R4, R2, 0x8, RZ ;  /* 0x0000000802047824 */ /* 0x000fc600078e00ff */
[----:B------:R-:W-:Y:S01]  /*0200*/  LOP3.LUT R6, R6, 0x40000000, R5, 0xf8, !PT ;  /* 0x4000000006067812 */ /* 0x000fe200078ef805 */
[----:B------:R-:W-:Y:S01]  /*0210*/  IMAD.SHL.U32 R5, R0, 0x2, RZ ;  /* 0x0000000200057824 */ /* 0x000fe200078e00ff */
[----:B------:R-:W-:Y:S01]  /*0220*/  LOP3.LUT R3, R3, 0x40, R4, 0xf8, !PT ;  /* 0x0000004003037812 */ /* 0x000fe200078ef804 */
[----:B------:R-:W-:Y:S01]  /*0230*/  IMAD.SHL.U32 R4, R2, 0x10, RZ ;  /* 0x0000001002047824 */ /* 0x000fe200078e00ff */
[----:B------:R-:W-:Y:S02]  /*0240*/  LOP3.LUT R7, R7, 0x20, R8, 0xf8, !PT ;  /* 0x0000002007077812 */ /* 0x000fe400078ef808 */
[----:B------:R-:W-:Y:S01]  /*0250*/  LOP3.LUT R6, R6, 0x4, R5, 0xf8, !PT ;  /* 0x0000000406067812 */ /* 0x000fe200078ef805 */
[----:B------:R-:W-:Y:S01]  /*0260*/  IMAD.SHL.U32 R5, R0, 0x4, RZ ;  /* 0x0000000400057824 */ /* 0x000fe200078e00ff */
[----:B------:R-:W-:Y:S01]  /*0270*/  LOP3.LUT R3, R3, 0x100, R4, 0xf8, !PT ;  /* 0x0000010003037812 */ /* 0x000fe200078ef804 */
[----:B------:R-:W-:Y:S01]  /*0280*/  IMAD.SHL.U32 R4, R2, 0x20, RZ ;  /* 0x0000002002047824 */ /* 0x000fe200078e00ff */
[----:B------:R-:W-:-:S02]  /*0290*/  SHF.R.U32.HI R8, RZ, 0xb, R0 ;  /* 0x0000000bff087819 */ /* 0x000fc40000011600 */
[----:B------:R-:W-:Y:S01]  /*02a0*/  LOP3.LUT R6, R6, 0x30, R5, 0xf8, !PT ;  /* 0x0000003006067812 */ /* 0x000fe200078ef805 */
[----:B------:R-:W-:Y:S01]  /*02b0*/  IMAD.SHL.U32 R5, R0, 0x8, RZ ;  /* 0x0000000800057824 */ /* 0x000fe200078e00ff */
[----:B------:R-:W-:Y:S01]  /*02c0*/  LOP3.LUT R3, R3, 0x1c00, R4, 0xf8, !PT ;  /* 0x00001c0003037812 */ /* 0x000fe200078ef804 */
[----:B------:R-:W-:Y:S01]  /*02d0*/  IMAD.SHL.U32 R4, R2, 0x40, RZ ;  /* 0x0000004002047824 */ /* 0x000fe200078e00ff */
[----:B------:R-:W-:Y:S02]  /*02e0*/  LOP3.LUT R7, R7, 0x180, R8, 0xf8, !PT ;  /* 0x0000018007077812 */ /* 0x000fe400078ef808 */
[----:B------:R-:W-:Y:S02]  /*02f0*/  SHF.R.U32.HI R8, RZ, 0x9, R0 ;  /* 0x00000009ff087819 */ /* 0x000fe40000011600 */
[----:B------:R-:W-:Y:S01]  /*0300*/  LOP3.LUT R6, R6, 0x80, R5, 0xf8, !PT ;  /* 0x0000008006067812 */ /* 0x000fe200078ef805 */
[----:B------:R-:W-:Y:S01]  /*0310*/  IMAD.SHL.U32 R5, R2, 0x80, RZ ;  /* 0x0000008002057824 */ /* 0x000fe200078e00ff */
[----:B------:R-:W-:Y:S01]  /*0320*/  LOP3.LUT R4, R3, 0x1c000, R4, 0xf8, !PT ;  /* 0x0001c00003047812 */ /* 0x000fe200078ef804 */
[----:B------:R-:W-:Y:S01]  /*0330*/  IMAD.SHL.U32 R3, R0, 0x10, RZ ;  /* 0x0000001000037824 */ /* 0x000fe200078e00ff */
[----:B------:R-:W-:-:S02]  /*0340*/  LOP3.LUT R7, R7, 0x1800, R8, 0xf8, !PT ;  /* 0x0000180007077812 */ /* 0x000fc400078ef808 */
[----:B------:R-:W-:Y:S02]  /*0350*/  SHF.R.U32.HI R8, RZ, 0x7, R0 ;  /* 0x00000007ff087819 */ /* 0x000fe40000011600 */
[----:B------:R-:W-:Y:S01]  /*0360*/  LOP3.LUT R3, R6, 0x200, R3, 0xf8, !PT ;  /* 0x0000020006037812 */ /* 0x000fe200078ef803 */
[----:B------:R-:W-:Y:S01]  /*0370*/  IMAD.MOV.U32 R6, RZ, RZ, RZ ;  /* 0x000000ffff067224 */ /* 0x000fe200078e00ff */
[----:B------:R-:W-:Y:S01]  /*0380*/  LOP3.LUT R4, R4, 0x7c0000, R5, 0xf8, !PT ;  /* 0x007c000004047812 */ /* 0x000fe200078ef805 */
[----:B------:R-:W-:Y:S01]  /*0390*/  IMAD.MOV.U32 R5, RZ, RZ, RZ ;  /* 0x000000ffff057224 */ /* 0x000fe200078e00ff */
[----:B0-----:R-:W-:-:S07]  /*03a0*/  LOP3.LUT R2, R7, 0x8000, R8, 0xf8, !PT ;  /* 0x0000800007027812 */ /* 0x001fce00078ef808 */
.L_x_114:
[C---:B------:R-:W-:Y:S01]  /*03b0*/  IMAD.SHL.U32 R7, R6.reuse, 0x800000, RZ ;  /* 0x0080000006077824 */ /* 0x040fe200078e00ff */
[C---:B------:R-:W-:Y:S01]  /*03c0*/  LOP3.LUT R12, R3.reuse, 0xfffff, RZ, 0xc0, !PT ;  /* 0x000fffff030c7812 */ /* 0x040fe200078ec0ff */
[C---:B------:R-:W-:Y:S01]  /*03d0*/  IMAD.SHL.U32 R8, R6.reuse, 0x1000000, RZ ;  /* 0x0100000006087824 */ /* 0x040fe200078e00ff */
[C-C-:B------:R-:W-:Y:S01]  /*03e0*/  SHF.L.W.U32.HI R9, R3.reuse, 0xc, R2.reuse ;  /* 0x0000000c03097819 */ /* 0x140fe20000010e02 */
[----:B------:R-:W-:Y:S01]  /*03f0*/  IMAD.SHL.U32 R10, R6, 0x2000000, RZ ;  /* 0x02000000060a7824 */ /* 0x000fe200078e00ff */
[----:B------:R-:W-:Y:S02]  /*0400*/  LOP3.LUT R7, R4, 0x800000, R7, 0xf8, !PT ;  /* 0x0080000004077812 */ /* 0x000fe400078ef807 */
[----:B------:R-:W-:Y:S02]  /*0410*/  SHF.L.W.U32.HI R13, R3, 0xe, R2 ;  /* 0x0000000e030d7819 */ /* 0x000fe40000010e02 */
[----:B------:R-:W-:Y:S01]  /*0420*/  LOP3.LUT R7, R7, 0x2000000, R8, 0xf8, !PT ;  /* 0x0200000007077812 */ /* 0x000fe200078ef808 */
[----:B------:R-:W-:-:S03]  /*0430*/  IMAD.SHL.U32 R8, R6, 0x4000000, RZ ;  /* 0x0400000006087824 */ /* 0x000fc600078e00ff */
[----:B------:R-:W-:-:S04]  /*0440*/  LOP3.LUT R7, R7, 0x8000000, R10, 0xf8, !PT ;  /* 0x0800000007077812 */ /* 0x000fc800078ef80a */
[----:B------:R-:W-:Y:S02]  /*0450*/  LOP3.LUT R7, R7, 0x60000000, R8, 0xf8, !PT ;  /* 0x6000000007077812 */ /* 0x000fe400078ef808 */
[----:B------:R-:W-:Y:S02]  /*0460*/  SHF.L.W.U32.HI R8, R3, 0x1b, R2 ;  /* 0x0000001b03087819 */ /* 0x000fe40000010e02 */
[C-C-:B------:R-:W-:Y:S02]  /*0470*/  SHF.L.W.U32.HI R10, R7.reuse, 0x1b, R12.reuse ;  /* 0x0000001b070a7819 */ /* 0x140fe40000010e0c */
[----:B------:R-:W-:Y:S02]  /*0480*/  SHF.L.W.U32.HI R11, R7, 0xc, R12 ;  /* 0x0000000c070b7819 */ /* 0x000fe40000010e0c */
[----:B------:R-:W-:Y:S02]  /*0490*/  LOP3.LUT R9, R9, R8, RZ, 0x3c, !PT ;  /* 0x0000000809097212 */ /* 0x000fe400078e3cff */
[----:B------:R-:W-:-:S02]  /*04a0*/  LOP3.LUT R15, R11, R10, RZ, 0x3c, !PT ;  /* 0x0000000a0b0f7212 */ /* 0x000fc400078e3cff */
[C-C-:B------:R-:W-:Y:S02]  /*04b0*/  SHF.L.W.U32.HI R10, R3.reuse, 0xd, R2.reuse ;  /* 0x0000000d030a7819 */ /* 0x140fe40000010e02 */
[----:B------:R-:W-:Y:S02]  /*04c0*/  SHF.L.W.U32.HI R8, R3, 0x12, R2 ;  /* 0x0000001203087819 */ /* 0x000fe40000010e02 */
[----:B------:R-:W-:Y:S02]  /*04d0*/  LOP3.LUT R13, R9, R13, R10, 0x78, !PT ;  /* 0x0000000d090d7212 */ /* 0x000fe400078e780a */
[C-C-:B------:R-:W-:Y:S02]  /*04e0*/  SHF.L.W.U32.HI R11, R7.reuse, 0xe, R12.reuse ;  /* 0x0000000e070b7819 */ /* 0x140fe40000010e0c */
[----:B------:R-:W-:Y:S02]  /*04f0*/  SHF.L.W.U32.HI R14, R7, 0xd, R12 ;  /* 0x0000000d070e7819 */ /* 0x000fe40000010e0c */
[----:B------:R-:W-:-:S02]  /*0500*/  LOP3.LUT R10, R8, 0xabb119ad, RZ, 0x3c, !PT ;  /* 0xabb119ad080a7812 */ /* 0x000fc400078e3cff */
[C---:B------:R-:W-:Y:S02]  /*0510*/  SHF.L.W.U32.HI R9, R7.reuse, 0x12, R12 ;  /* 0x0000001207097819 */ /* 0x040fe40000010e0c */
[----:B------:R-:W-:Y:S02]  /*0520*/  LOP3.LUT R7, R7, 0xfffff, RZ, 0xc0, !PT ;  /* 0x000fffff07077812 */ /* 0x000fe400078ec0ff */
[----:B------:R-:W-:Y:S02]  /*0530*/  LOP3.LUT R8, R15, R11, R14, 0x78, !PT ;  /* 0x0000000b0f087212 */ /* 0x000fe400078e780e */
[----:B------:R-:W-:Y:S02]  /*0540*/  LOP3.LUT R16, R10, 0xfffff, RZ, 0xc0, !PT ;  /* 0x000fffff0a107812 */ /* 0x000fe400078ec0ff */
[----:B------:R-:W-:Y:S02]  /*0550*/  LOP3.LUT R9, R9, 0xdfd863d6, RZ, 0x3c, !PT ;  /* 0xdfd863d609097812 */ /* 0x000fe400078e3cff */
[----:B------:R-:W-:-:S02]  /*0560*/  SHF.L.W.U32.HI R15, R13, 0x9, RZ ;  /* 0x000000090d0f7819 */ /* 0x000fc40000010eff */
[C-C-:B------:R-:W-:Y:S02]  /*0570*/  SHF.L.W.U32.HI R18, R10.reuse, 0x1b, R7.reuse ;  /* 0x0000001b0a127819 */ /* 0x140fe40000010e07 */
[C-C-:B------:R-:W-:Y:S02]  /*0580*/  SHF.L.W.U32.HI R11, R10.reuse, 0xc, R7.reuse ;  /* 0x0000000c0a0b7819 */ /* 0x140fe40000010e07 */
[C-C-:B------:R-:W-:Y:S02]  /*0590*/  SHF.L.W.U32.HI R14, R10.reuse, 0x12, R7.reuse ;  /* 0x000000120a0e7819 */ /* 0x140fe40000010e07 */
[----:B------:R-:W-:Y:S02]  /*05a0*/  SHF.L.W.U32.HI R12, R10, 0xe, R7 ;  /* 0x0000000e0a0c7819 */ /* 0x000fe40000010e07 */
[C-C-:B------:R-:W-:Y:S02]  /*05b0*/  SHF.L.W.U32.HI R19, R9.reuse, 0x1b, R16.reuse ;  /* 0x0000001b09137819 */ /* 0x140fe40000010e10 */
[----:B------:R-:W-:-:S02]  /*05c0*/  SHF.L.W.U32.HI R20, R9, 0xc, R16 ;  /* 0x0000000c09147819 */ /* 0x000fc40000010e10 */
[----:B------:R-:W-:Y:S02]  /*05d0*/  SHF.L.W.U32.HI R17, R8, 0x9, R13 ;  /* 0x0000000908117819 */ /* 0x000fe40000010e0d */
[----:B------:R-:W-:Y:S02]  /*05e0*/  SHF.L.W.U32.HI R7, R10, 0xd, R7 ;  /* 0x0000000d0a077819 */ /* 0x000fe40000010e07 */
[----:B------:R-:W-:Y:S02]  /*05f0*/  SHF.L.W.U32.HI R10, R13, 0x1e, RZ ;  /* 0x0000001e0d0a7819 */ /* 0x000fe40000010eff */
[----:B------:R-:W-:Y:S01]  /*0600*/  LOP3.LUT R18, R18, R11, R15, 0x96, !PT ;  /* 0x0000000b12127212 */ /* 0x000fe200078e960f */
[----:B------:R-:W-:Y:S01]  /*0610*/  IMAD.MOV.U32 R11, RZ, RZ, 0xc25f119 ;  /* 0x0c25f119ff0b7424 */ /* 0x000fe200078e00ff */
[----:B------:R-:W-:Y:S02]  /*0620*/  LOP3.LUT R19, R19, R20, R17, 0x96, !PT ;  /* 0x0000001413137212 */ /* 0x000fe400078e9611 */
[----:B------:R-:W-:-:S02]  /*0630*/  LOP3.LUT R10, R10, 0x4fabb59b, RZ, 0x3c, !PT ;  /* 0x4fabb59b0a0a7812 */ /* 0x000fc400078e3cff */
[----:B------:R-:W-:Y:S02]  /*0640*/  LOP3.LUT R14, R14, 0x5b6c9588, RZ, 0x3c, !PT ;  /* 0x5b6c95880e0e7812 */ /* 0x000fe400078e3cff */
[C-C-:B------:R-:W-:Y:S02]  /*0650*/  SHF.L.W.U32.HI R15, R9.reuse, 0x12, R16.reuse ;  /* 0x00000012090f7819 */ /* 0x140fe40000010e10 */
[C-C-:B------:R-:W-:Y:S02]  /*0660*/  SHF.L.W.U32.HI R20, R9.reuse, 0xe, R16.reuse ;  /* 0x0000000e09147819 */ /* 0x140fe40000010e10 */
[C---:B------:R-:W-:Y:S02]  /*0670*/  SHF.L.W.U32.HI R21, R9.reuse, 0xd, R16 ;  /* 0x0000000d09157819 */ /* 0x040fe40000010e10 */
[----:B------:R-:W-:Y:S02]  /*0680*/  LOP3.LUT R17, R9, 0xfffff, RZ, 0xc0, !PT ;  /* 0x000fffff09117812 */ /* 0x000fe400078ec0ff */
[----:B------:R-:W-:-:S02]  /*0690*/  SHF.L.W.U32.HI R9, R13, 0x11, RZ ;  /* 0x000000110d097819 */ /* 0x000fc40000010eff */
[----:B------:R-:W-:Y:S02]  /*06a0*/  SHF.L.W.U32.HI R16, R8, 0x1e, R13 ;  /* 0x0000001e08107819 */ /* 0x000fe40000010e0d */
[C-C-:B------:R-:W-:Y:S02]  /*06b0*/  SHF.L.W.U32.HI R22, R10.reuse, 0x1e, R11.reuse ;  /* 0x0000001e0a167819 */ /* 0x140fe40000010e0b */
[----:B------:R-:W-:Y:S02]  /*06c0*/  SHF.L.W.U32.HI R23, R10, 0x3, R11 ;  /* 0x000000030a177819 */ /* 0x000fe40000010e0b */
[----:B------:R-:W-:Y:S02]  /*06d0*/  SHF.L.W.U32.HI R24, R14, 0x12, R17 ;  /* 0x000000120e187819 */ /* 0x000fe40000010e11 */
[----:B------:R-:W-:Y:S02]  /*06e0*/  LOP3.LUT R12, R18, R12, R7, 0x78, !PT ;  /* 0x0000000c120c7212 */ /* 0x000fe400078e7807 */
[----:B------:R-:W-:-:S02]  /*06f0*/  LOP3.LUT R16, R16, R9, RZ, 0x3c, !PT ;  /* 0x0000000910107212 */ /* 0x000fc400078e3cff */
[----:B------:R-:W-:Y:S02]  /*0700*/  LOP3.LUT R9, R19, R20, R21, 0x78, !PT ;  /* 0x0000001413097212 */ /* 0x000fe400078e7815 */
[C---:B------:R-:W-:Y:S02]  /*0710*/  SHF.L.W.U32.HI R19, R13.reuse, 0x13, RZ ;  /* 0x000000130d137819 */ /* 0x040fe40000010eff */
[C---:B------:R-:W-:Y:S02]  /*0720*/  SHF.L.W.U32.HI R20, R13.reuse, 0x12, RZ ;  /* 0x000000120d147819 */ /* 0x040fe40000010eff */
[----:B------:R-:W-:Y:S02]  /*0730*/  LOP3.LUT R23, R22, R23, R24, 0x96, !PT ;  /* 0x0000001716177212 */ /* 0x000fe400078e9618 */
[----:B------:R-:W-:Y:S02]  /*0740*/  LOP3.LUT R13, R13, 0x7fff, RZ, 0xc0, !PT ;  /* 0x00007fff0d0d7812 */ /* 0x000fe400078ec0ff */
[----:B------:R-:W-:-:S02]  /*0750*/  SHF.L.W.U32.HI R18, R14, 0x1b, R17 ;  /* 0x0000001b0e127819 */ /* 0x000fc40000010e11 */
[----:B------:R-:W-:Y:S02]  /*0760*/  SHF.L.W.U32.HI R21, R14, 0xc, R17 ;  /* 0x0000000c0e157819 */ /* 0x000fe40000010e11 */
[----:B------:R-:W-:Y:S02]  /*0770*/  SHF.L.W.U32.HI R24, R12, 0x9, R8 ;  /* 0x000000090c187819 */ /* 0x000fe40000010e08 */
[C-C-:B------:R-:W-:Y:S02]  /*0780*/  SHF.L.W.U32.HI R7, R10.reuse, 0x5, R11.reuse ;  /* 0x000000050a077819 */ /* 0x140fe40000010e0b */
[----:B------:R-:W-:Y:S02]  /*0790*/  SHF.L.W.U32.HI R22, R10, 0x4, R11 ;  /* 0x000000040a167819 */ /* 0x000fe40000010e0b */
[----:B------:R-:W-:Y:S02]  /*07a0*/  LOP3.LUT R16, R16, R19, R20, 0x78, !PT ;  /* 0x0000001310107212 */ /* 0x000fe400078e7814 */
[----:B------:R-:W-:-:S02]  /*07b0*/  SHF.L.W.U32.HI R20, R8, 0x11, R13 ;  /* 0x0000001108147819 */ /* 0x000fc40000010e0d */
[----:B------:R-:W-:Y:S02]  /*07c0*/  SHF.L.W.U32.HI R19, R12, 0x1e, R8 ;  /* 0x0000001e0c137819 */ /* 0x000fe40000010e08 */
[----:B------:R-:W-:Y:S02]  /*07d0*/  LOP3.LUT R18, R18, R21, R24, 0x96, !PT ;  /* 0x0000001512127212 */ /* 0x000fe400078e9618 */
[C-C-:B------:R-:W-:Y:S02]  /*07e0*/  SHF.L.W.U32.HI R21, R14.reuse, 0xe, R17.reuse ;  /* 0x0000000e0e157819 */ /* 0x140fe40000010e11 */
[----:B------:R-:W-:Y:S02]  /*07f0*/  LOP3.LUT R7, R23, R7, R22, 0x78, !PT ;  /* 0x0000000717077212 */ /* 0x000fe400078e7816 */
[----:B------:R-:W-:Y:S02]  /*0800*/  SHF.L.W.U32.HI R17, R14, 0xd, R17 ;  /* 0x0000000d0e117819 */ /* 0x000fe40000010e11 */
[----:B------:R-:W-:-:S02]  /*0810*/  LOP3.LUT R15, R15, 0x6efec31e, RZ, 0x3c, !PT ;  /* 0x6efec31e0f0f7812 */ /* 0x000fc400078e3cff */
[----:B------:R-:W-:Y:S02]  /*0820*/  LOP3.LUT R14, R14, 0xfffff, RZ, 0xc0, !PT ;  /* 0x000fffff0e0e7812 */ /* 0x000fe400078ec0ff */
[----:B------:R-:W-:Y:S02]  /*0830*/  LOP3.LUT R22, R19, R20, RZ, 0x3c, !PT ;  /* 0x0000001413167212 */ /* 0x000fe400078e3cff */
[C-C-:B------:R-:W-:Y:S02]  /*0840*/  SHF.L.W.U32.HI R19, R8.reuse, 0x13, R13.reuse ;  /* 0x0000001308137819 */ /* 0x140fe40000010e0d */
[----:B------:R-:W-:Y:S02]  /*0850*/  SHF.L.W.U32.HI R20, R8, 0x12, R13 ;  /* 0x0000001208147819 */ /* 0x000fe40000010e0d */
[----:B------:R-:W-:Y:S02]  /*0860*/  LOP3.LUT R13, R18, R21, R17, 0x78, !PT ;  /* 0x00000015120d7212 */ /* 0x000fe400078e7811 */
[----:B------:R-:W-:-:S02]  /*0870*/  SHF.L.W.U32.HI R23, R15, 0x1b, R14 ;  /* 0x0000001b0f177819 */ /* 0x000fc40000010e0e */
[----:B------:R-:W-:Y:S02]  /*0880*/  SHF.L.W.U32.HI R24, R15, 0xc, R14 ;  /* 0x0000000c0f187819 */ /* 0x000fe40000010e0e */
[----:B------:R-:W-:Y:S02]  /*0890*/  SHF.L.W.U32.HI R25, R9, 0x9, R12 ;  /* 0x0000000909197819 */ /* 0x000fe40000010e0c */
[----:B------:R-:W-:Y:S02]  /*08a0*/  SHF.L.W.U32.HI R21, R10, 0x1b, R11 ;  /* 0x0000001b0a157819 */ /* 0x000fe40000010e0b */
[----:B------:R-:W-:Y:S02]  /*08b0*/  LOP3.LUT R18, R22, R19, R20, 0x78, !PT ;  /* 0x0000001316127212 */ /* 0x000fe400078e7814 */
[----:B------:R-:W-:Y:S02]  /*08c0*/  LOP3.LUT R11, R10, 0x1fffffff, RZ, 0xc0, !PT ;  /* 0x1fffffff0a0b7812 */ /* 0x000fe400078ec0ff */
[----:B------:R-:W-:-:S02]  /*08d0*/  LOP3.LUT R16, R16, 0x38612f88, RZ, 0x3c, !PT ;  /* 0x38612f8810107812 */ /* 0x000fc400078e3cff */
[----:B------:R-:W-:Y:S02]  /*08e0*/  LOP3.LUT R19, R8, 0x7fff, RZ, 0xc0, !PT ;  /* 0x00007fff08137812 */ /* 0x000fe400078ec0ff */
[----:B------:R-:W-:Y:S02]  /*08f0*/  LOP3.LUT R17, R23, R24, R25, 0x96, !PT ;  /* 0x0000001817117212 */ /* 0x000fe400078e9619 */
[C-C-:B------:R-:W-:Y:S02]  /*0900*/  SHF.L.W.U32.HI R22, R15.reuse, 0x12, R14.reuse ;  /* 0x000000120f167819 */ /* 0x140fe40000010e0e */
[C-C-:B------:R-:W-:Y:S02]  /*0910*/  SHF.L.W.U32.HI R8, R16.reuse, 0x1e, R11.reuse ;  /* 0x0000001e10087819 */ /* 0x140fe40000010e0b */
[----:B------:R-:W-:Y:S02]  /*0920*/  SHF.L.W.U32.HI R23, R16, 0x3, R11 ;  /* 0x0000000310177819 */ /* 0x000fe40000010e0b */
[----:B------:R-:W-:-:S02]  /*0930*/  SHF.L.W.U32.HI R24, R15, 0xe, R14 ;  /* 0x0000000e0f187819 */ /* 0x000fc40000010e0e */
[----:B------:R-:W-:Y:S02]  /*0940*/  SHF.L.W.U32.HI R25, R12, 0x11, R19 ;  /* 0x000000110c197819 */ /* 0x000fe40000010e13 */
[----:B------:R-:W-:Y:S02]  /*0950*/  SHF.L.W.U32.HI R20, R9, 0x1e, R12 ;  /* 0x0000001e09147819 */ /* 0x000fe40000010e0c */
[C---:B------:R-:W-:Y:S02]  /*0960*/  SHF.L.W.U32.HI R26, R15.reuse, 0xd, R14 ;  /* 0x0000000d0f1a7819 */ /* 0x040fe40000010e0e */
[----:B------:R-:W-:Y:S02]  /*0970*/  LOP3.LUT R10, R18, R21, RZ, 0x3c, !PT ;  /* 0x00000015120a7212 */ /* 0x000fe400078e3cff */
[----:B------:R-:W-:Y:S02]  /*0980*/  LOP3.LUT R18, R15, 0xfffff, RZ, 0xc0, !PT ;  /* 0x000fffff0f127812 */ /* 0x000fe400078ec0ff */
[----:B------:R-:W-:-:S02]  /*0990*/  LOP3.LUT R14, R8, R23, R22, 0x96, !PT ;  /* 0x00000017080e7212 */ /* 0x000fc400078e9616 */
[----:B------:R-:W-:Y:S02]  /*09a0*/  LOP3.LUT R21, R20, R25, RZ, 0x3c, !PT ;  /* 0x0000001914157212 */ /* 0x000fe400078e3cff */
[----:B------:R-:W-:Y:S02]  /*09b0*/  LOP3.LUT R8, R17, R24, R26, 0x78, !PT ;  /* 0x0000001811087212 */ /* 0x000fe400078e781a */
[C-C-:B------:R-:W-:Y:S02]  /*09c0*/  SHF.L.W.U32.HI R22, R12.reuse, 0x13, R19.reuse ;  /* 0x000000130c167819 */ /* 0x140fe40000010e13 */
[C---:B------:R-:W-:Y:S02]  /*09d0*/  SHF.L.W.U32.HI R17, R12.reuse, 0x12, R19 ;  /* 0x000000120c117819 */ /* 0x040fe40000010e13 */
[----:B------:R-:W-:Y:S02]  /*09e0*/  LOP3.LUT R20, R12, 0x7fff, RZ, 0xc0, !PT ;  /* 0x00007fff0c147812 */ /* 0x000fe400078ec0ff */
[----:B------:R-:W-:-:S02]  /*09f0*/  SHF.L.W.U32.HI R12, R7, 0x1b, R18 ;  /* 0x0000001b070c7819 */ /* 0x000fc40000010e12 */
[----:B------:R-:W-:Y:S02]  /*0a00*/  SHF.L.W.U32.HI R15, R7, 0xc, R18 ;  /* 0x0000000c070f7819 */ /* 0x000fe40000010e12 */
[----:B------:R-:W-:Y:S02]  /*0a10*/  SHF.L.W.U32.HI R23, R13, 0x9, R9 ;  /* 0x000000090d177819 */ /* 0x000fe40000010e09 */
[----:B------:R-:W-:Y:S02]  /*0a20*/  LOP3.LUT R17, R21, R22, R17, 0x78, !PT ;  /* 0x0000001615117212 */ /* 0x000fe400078e7811 */
[----:B------:R-:W-:Y:S02]  /*0a30*/  SHF.L.W.U32.HI R22, R9, 0x11, R20 ;  /* 0x0000001109167819 */ /* 0x000fe40000010e14 */
[----:B------:R-:W-:Y:S02]  /*0a40*/  SHF.L.W.U32.HI R19, R13, 0x1e, R9 ;  /* 0x0000001e0d137819 */ /* 0x000fe40000010e09 */
[----:B------:R-:W-:-:S02]  /*0a50*/  LOP3.LUT R21, R12, R15, R23, 0x96, !PT ;  /* 0x0000000f0c157212 */ /* 0x000fc400078e9617 */
[C-C-:B------:R-:W-:Y:S02]  /*0a60*/  SHF.L.W.U32.HI R23, R16.reuse, 0x5, R11.reuse ;  /* 0x0000000510177819 */ /* 0x140fe40000010e0b */
[C-C-:B------:R-:W-:Y:S02]  /*0a70*/  SHF.L.W.U32.HI R12, R16.reuse, 0x4, R11.reuse ;  /* 0x00000004100c7819 */ /* 0x140fe40000010e0b */
[C---:B------:R-:W-:Y:S02]  /*0a80*/  LOP3.LUT R15, R16.reuse, 0x1fffffff, RZ, 0xc0, !PT ;  /* 0x1fffffff100f7812 */ /* 0x040fe400078ec0ff */
[----:B------:R-:W-:Y:S02]  /*0a90*/  LOP3.LUT R19, R19, R22, RZ, 0x3c, !PT ;  /* 0x0000001613137212 */ /* 0x000fe400078e3cff */
[----:B------:R-:W-:Y:S02]  /*0aa0*/  SHF.L.W.U32.HI R22, R16, 0x1b, R11 ;  /* 0x0000001b10167819 */ /* 0x000fe40000010e0b */
[----:B------:R-:W-:-:S02]  /*0ab0*/  LOP3.LUT R12, R14, R23, R12, 0x78, !PT ;  /* 0x000000170e0c7212 */ /* 0x000fc400078e780c */
[C-C-:B------:R-:W-:Y:S02]  /*0ac0*/  SHF.L.W.U32.HI R16, R7.reuse, 0x12, R18.reuse ;  /* 0x0000001207107819 */ /* 0x140fe40000010e12 */
[C-C-:B------:R-:W-:Y:S02]  /*0ad0*/  SHF.L.W.U32.HI R11, R10.reuse, 0x1e, R15.reuse ;  /* 0x0000001e0a0b7819 */ /* 0x140fe40000010e0f */
[----:B------:R-:W-:Y:S02]  /*0ae0*/  SHF.L.W.U32.HI R14, R10, 0x3, R15 ;  /* 0x000000030a0e7819 */ /* 0x000fe40000010e0f */
[C-C-:B------:R-:W-:Y:S02]  /*0af0*/  SHF.L.W.U32.HI R24, R7.reuse, 0xe, R18.reuse ;  /* 0x0000000e07187819 */ /* 0x140fe40000010e12 */
[----:B------:R-:W-:Y:S02]  /*0b00*/  SHF.L.W.U32.HI R23, R7, 0xd, R18 ;  /* 0x0000000d07177819 */ /* 0x000fe40000010e12 */
[----:B------:R-:W-:-:S02]  /*0b10*/  SHF.L.W.U32.HI R26, R9, 0x13, R20 ;  /* 0x00000013091a7819 */ /* 0x000fc40000010e14 */
[C---:B------:R-:W-:Y:S02]  /*0b20*/  SHF.L.W.U32.HI R25, R9.reuse, 0x12, R20 ;  /* 0x0000001209197819 */ /* 0x040fe40000010e14 */
[----:B------:R-:W-:Y:S02]  /*0b30*/  LOP3.LUT R20, R9, 0x7fff, RZ, 0xc0, !PT ;  /* 0x00007fff09147812 */ /* 0x000fe400078ec0ff */
[----:B------:R-:W-:Y:S02]  /*0b40*/  LOP3.LUT R18, R11, R14, R16, 0x96, !PT ;  /* 0x0000000e0b127212 */ /* 0x000fe400078e9610 */
[----:B------:R-:W-:Y:S02]  /*0b50*/  LOP3.LUT R9, R17, R22, RZ, 0x3c, !PT ;  /* 0x0000001611097212 */ /* 0x000fe400078e3cff */
[----:B------:R-:W-:Y:S02]  /*0b60*/  LOP3.LUT R11, R21, R24, R23, 0x78, !PT ;  /* 0x00000018150b7212 */ /* 0x000fe400078e7817 */
[----:B------:R-:W-:-:S02]  /*0b70*/  LOP3.LUT R17, R7, 0xfffff, RZ, 0xc0, !PT ;  /* 0x000fffff07117812 */ /* 0x000fc400078ec0ff */
[----:B------:R-:W-:Y:S02]  /*0b80*/  LOP3.LUT R14, R10, 0x1fffffff, RZ, 0xc0, !PT ;  /* 0x1fffffff0a0e7812 */ /* 0x000fe400078ec0ff */
[----:B------:R-:W-:Y:S02]  /*0b90*/  LOP3.LUT R16, R19, R26, R25, 0x78, !PT ;  /* 0x0000001a13107212 */ /* 0x000fe400078e7819 */
[----:B------:R-:W-:Y:S02]  /*0ba0*/  SHF.L.W.U32.HI R24, R13, 0x11, R20 ;  /* 0x000000110d187819 */ /* 0x000fe40000010e14 */
[----:B------:R-:W-:Y:S02]  /*0bb0*/  SHF.L.W.U32.HI R21, R8, 0x1e, R13 ;  /* 0x0000001e08157819 */ /* 0x000fe40000010e0d */
[C-C-:B------:R-:W-:Y:S02]  /*0bc0*/  SHF.L.W.U32.HI R7, R10.reuse, 0x5, R15.reuse ;  /* 0x000000050a077819 */ /* 0x140fe40000010e0f */
[----:B------:R-:W-:-:S02]  /*0bd0*/  SHF.L.W.U32.HI R19, R10, 0x4, R15 ;  /* 0x000000040a137819 */ /* 0x000fc40000010e0f */
[C-C-:B------:R-:W-:Y:S02]  /*0be0*/  SHF.L.W.U32.HI R22, R9.reuse, 0x1e, R14.reuse ;  /* 0x0000001e09167819 */ /* 0x140fe40000010e0e */
[----:B------:R-:W-:Y:S02]  /*0bf0*/  SHF.L.W.U32.HI R23, R9, 0x3, R14 ;  /* 0x0000000309177819 */ /* 0x000fe40000010e0e */
[----:B------:R-:W-:Y:S02]  /*0c00*/  SHF.L.W.U32.HI R25, R12, 0x12, R17 ;  /* 0x000000120c197819 */ /* 0x000fe40000010e11 */
[--C-:B------:R-:W-:Y:S02]  /*0c10*/  SHF.L.W.U32.HI R26, R13, 0x13, R20.reuse ;  /* 0x000000130d1a7819 */ /* 0x100fe40000010e14 */
[----:B------:R-:W-:Y:S02]  /*0c20*/  LOP3.LUT R21, R21, R24, RZ, 0x3c, !PT ;  /* 0x0000001815157212 */ /* 0x000fe400078e3cff */
[----:B------:R-:W-:-:S02]  /*0c30*/  SHF.L.W.U32.HI R20, R13, 0x12, R20 ;  /* 0x000000120d147819 */ /* 0x000fc40000010e14 */
[----:B------:R-:W-:Y:S02]  /*0c40*/  LOP3.LUT R7, R18, R7, R19, 0x78, !PT ;  /* 0x0000000712077212 */ /* 0x000fe400078e7813 */
[----:B------:R-:W-:Y:S02]  /*0c50*/  SHF.L.W.U32.HI R24, R8, 0x9, R13 ;  /* 0x0000000908187819 */ /* 0x000fe40000010e0d */
[----:B------:R-:W-:Y:S02]  /*0c60*/  LOP3.LUT R19, R13, 0x7fff, RZ, 0xc0, !PT ;  /* 0x00007fff0d137812 */ /* 0x000fe400078ec0ff */
[----:B------:R-:W-:Y:S02]  /*0c70*/  LOP3.LUT R18, R22, R23, R25, 0x96, !PT ;  /* 0x0000001716127212 */ /* 0x000fe400078e9619 */
[----:B------:R-:W-:Y:S02]  /*0c80*/  SHF.L.W.U32.HI R13, R10, 0x1b, R15 ;  /* 0x0000001b0a0d7819 */ /* 0x000fe40000010e0f */
[----:B------:R-:W-:-:S02]  /*0c90*/  SHF.L.W.U32.HI R22, R12, 0x1b, R17 ;  /* 0x0000001b0c167819 */ /* 0x000fc40000010e11 */
[----:B------:R-:W-:Y:S02]  /*0ca0*/  SHF.L.W.U32.HI R23, R12, 0xc, R17 ;  /* 0x0000000c0c177819 */ /* 0x000fe40000010e11 */
[----:B------:R-:W-:Y:S02]  /*0cb0*/  LOP3.LUT R15, R21, R26, R20, 0x78, !PT ;  /* 0x0000001a150f7212 */ /* 0x000fe400078e7814 */
[C-C-:B------:R-:W-:Y:S02]  /*0cc0*/  SHF.L.W.U32.HI R21, R9.reuse, 0x5, R14.reuse ;  /* 0x0000000509157819 */ /* 0x140fe40000010e0e */
[----:B------:R-:W-:Y:S02]  /*0cd0*/  SHF.L.W.U32.HI R20, R9, 0x4, R14 ;  /* 0x0000000409147819 */ /* 0x000fe40000010e0e */
[----:B------:R-:W-:Y:S02]  /*0ce0*/  LOP3.LUT R10, R22, R23, R24, 0x96, !PT ;  /* 0x00000017160a7212 */ /* 0x000fe400078e9618 */
[----:B------:R-:W-:-:S02]  /*0cf0*/  LOP3.LUT R16, R16, R13, RZ, 0x3c, !PT ;  /* 0x0000000d10107212 */ /* 0x000fc400078e3cff */
[C-C-:B------:R-:W-:Y:S02]  /*0d00*/  SHF.L.W.U32.HI R23, R12.reuse, 0xe, R17.reuse ;  /* 0x0000000e0c177819 */ /* 0x140fe40000010e11 */
[----:B------:R-:W-:Y:S02]  /*0d10*/  SHF.L.W.U32.HI R22, R12, 0xd, R17 ;  /* 0x0000000d0c167819 */ /* 0x000fe40000010e11 */
[----:B------:R-:W-:Y:S02]  /*0d20*/  LOP3.LUT R13, R18, R21, R20, 0x78, !PT ;  /* 0x00000015120d7212 */ /* 0x000fe400078e7814 */
[----:B------:R-:W-:Y:S02]  /*0d30*/  SHF.L.W.U32.HI R25, R8, 0x11, R19 ;  /* 0x0000001108197819 */ /* 0x000fe40000010e13 */
[----:B------:R-:W-:Y:S02]  /*0d40*/  SHF.L.W.U32.HI R24, R11, 0x1e, R8 ;  /* 0x0000001e0b187819 */ /* 0x000fe40000010e08 */
[----:B------:R-:W-:-:S02]  /*0d50*/  LOP3.LUT R21, R9, 0x1fffffff, RZ, 0xc0, !PT ;  /* 0x1fffffff09157812 */ /* 0x000fc400078ec0ff */
[----:B------:R-:W-:Y:S02]  /*0d60*/  LOP3.LUT R12, R12, 0xfffff, RZ, 0xc0, !PT ;  /* 0x000fffff0c0c7812 */ /* 0x000fe400078ec0ff */
[----:B------:R-:W-:Y:S02]  /*0d70*/  LOP3.LUT R10, R10, R23, R22, 0x78, !PT ;  /* 0x000000170a0a7212 */ /* 0x000fe400078e7816 */
[----:B------:R-:W-:Y:S02]  /*0d80*/  SHF.L.W.U32.HI R14, R9, 0x1b, R14 ;  /* 0x0000001b090e7819 */ /* 0x000fe40000010e0e */
[----:B------:R-:W-:Y:S02]  /*0d90*/  LOP3.LUT R17, R24, R25, RZ, 0x3c, !PT ;  /* 0x0000001918117212 */ /* 0x000fe400078e3cff */
[C-C-:B------:R-:W-:Y:S02]  /*0da0*/  SHF.L.W.U32.HI R18, R16.reuse, 0x1e, R21.reuse ;  /* 0x0000001e10127819 */ /* 0x140fe40000010e15 */
[----:B------:R-:W-:-:S02]  /*0db0*/  SHF.L.W.U32.HI R9, R16, 0x3, R21 ;  /* 0x0000000310097819 */ /* 0x000fc40000010e15 */
[----:B------:R-:W-:Y:S02]  /*0dc0*/  SHF.L.W.U32.HI R22, R7, 0x12, R12 ;  /* 0x0000001207167819 */ /* 0x000fe40000010e0c */
[----:B------:R-:W-:Y:S02]  /*0dd0*/  SHF.L.W.U32.HI R24, R11, 0x9, R8 ;  /* 0x000000090b187819 */ /* 0x000fe40000010e08 */
[C-C-:B------:R-:W-:Y:S02]  /*0de0*/  SHF.L.W.U32.HI R20, R7.reuse, 0x1b, R12.reuse ;  /* 0x0000001b07147819 */ /* 0x140fe40000010e0c */
[----:B------:R-:W-:Y:S02]  /*0df0*/  SHF.L.W.U32.HI R23, R7, 0xc, R12 ;  /* 0x0000000c07177819 */ /* 0x000fe40000010e0c */
[C-C-:B------:R-:W-:Y:S02]  /*0e00*/  SHF.L.W.U32.HI R26, R8.reuse, 0x13, R19.reuse ;  /* 0x00000013081a7819 */ /* 0x140fe40000010e13 */
[----:B------:R-:W-:-:S02]  /*0e10*/  SHF.L.W.U32.HI R25, R8, 0x12, R19 ;  /* 0x0000001208197819 */ /* 0x000fc40000010e13 */
[----:B------:R-:W-:Y:S02]  /*0e20*/  LOP3.LUT R18, R18, R9, R22, 0x96, !PT ;  /* 0x0000000912127212 */ /* 0x000fe400078e9616 */
[----:B------:R-:W-:Y:S02]  /*0e30*/  LOP3.LUT R19, R20, R23, R24, 0x96, !PT ;  /* 0x0000001714137212 */ /* 0x000fe400078e9618 */
[----:B------:R-:W-:Y:S02]  /*0e40*/  LOP3.LUT R9, R15, R14, RZ, 0x3c, !PT ;  /* 0x0000000e0f097212 */ /* 0x000fe400078e3cff */
[C-C-:B------:R-:W-:Y:S02]  /*0e50*/  SHF.L.W.U32.HI R15, R16.reuse, 0x5, R21.reuse ;  /* 0x00000005100f7819 */ /* 0x140fe40000010e15 */
[----:B------:R-:W-:Y:S02]  /*0e60*/  SHF.L.W.U32.HI R22, R16, 0x4, R21 ;  /* 0x0000000410167819 */ /* 0x000fe40000010e15 */
[----:B------:R-:W-:-:S02]  /*0e70*/  SHF.L.W.U32.HI R24, R7, 0xe, R12 ;  /* 0x0000000e07187819 */ /* 0x000fc40000010e0c */
[C---:B------:R-:W-:Y:S02]  /*0e80*/  SHF.L.W.U32.HI R23, R7.reuse, 0xd, R12 ;  /* 0x0000000d07177819 */ /* 0x040fe40000010e0c */
[C---:B------:R-:W-:Y:S02]  /*0e90*/  SHF.L.W.U32.HI R20, R16.reuse, 0x1b, R21 ;  /* 0x0000001b10147819 */ /* 0x040fe40000010e15 */
[----:B------:R-:W-:Y:S02]  /*0ea0*/  LOP3.LUT R14, R16, 0x1fffffff, RZ, 0xc0, !PT ;  /* 0x1fffffff100e7812 */ /* 0x000fe400078ec0ff */
[----:B------:R-:W-:Y:S02]  /*0eb0*/  LOP3.LUT R16, R7, 0xfffff, RZ, 0xc0, !PT ;  /* 0x000fffff07107812 */ /* 0x000fe400078ec0ff */
[----:B------:R-:W-:Y:S02]  /*0ec0*/  LOP3.LUT R12, R18, R15, R22, 0x78, !PT ;  /* 0x0000000f120c7212 */ /* 0x000fe400078e7816 */
[----:B------:R-:W-:-:S02]  /*0ed0*/  LOP3.LUT R7, R19, R24, R23, 0x78, !PT ;  /* 0x0000001813077212 */ /* 0x000fc400078e7817 */
[C-C-:B------:R-:W-:Y:S02]  /*0ee0*/  SHF.L.W.U32.HI R21, R13.reuse, 0x1b, R16.reuse ;  /* 0x0000001b0d157819 */ /* 0x140fe40000010e10 */
[----:B------:R-:W-:Y:S02]  /*0ef0*/  SHF.L.W.U32.HI R22, R13, 0xc, R16 ;  /* 0x0000000c0d167819 */ /* 0x000fe40000010e10 */
[----:B------:R-:W-:Y:S02]  /*0f00*/  SHF.L.W.U32.HI R24, R10, 0x9, R11 ;  /* 0x000000090a187819 */ /* 0x000fe40000010e0b */
[----:B------:R-:W-:Y:S02]  /*0f10*/  LOP3.LUT R17, R17, R26, R25, 0x78, !PT ;  /* 0x0000001a11117212 */ /* 0x000fe400078e7819 */
[C-C-:B------:R-:W-:Y:S02]  /*0f20*/  SHF.L.W.U32.HI R18, R9.reuse, 0x1e, R14.reuse ;  /* 0x0000001e09127819 */ /* 0x140fe40000010e0e */
[----:B------:R-:W-:-:S02]  /*0f30*/  SHF.L.W.U32.HI R19, R9, 0x3, R14 ;  /* 0x0000000309137819 */ /* 0x000fc40000010e0e */
[----:B------:R-:W-:Y:S02]  /*0f40*/  SHF.L.W.U32.HI R23, R13, 0x12, R16 ;  /* 0x000000120d177819 */ /* 0x000fe40000010e10 */
[----:B------:R-:W-:Y:S02]  /*0f50*/  LOP3.LUT R24, R21, R22, R24, 0x96, !PT ;  /* 0x0000001615187212 */ /* 0x000fe400078e9618 */
[----:B------:R-:W-:Y:S02]  /*0f60*/  LOP3.LUT R15, R17, R20, RZ, 0x3c, !PT ;  /* 0x00000014110f7212 */ /* 0x000fe400078e3cff */
[C-C-:B------:R-:W-:Y:S02]  /*0f70*/  SHF.L.W.U32.HI R21, R13.reuse, 0xe, R16.reuse ;  /* 0x0000000e0d157819 */ /* 0x140fe40000010e10 */
[----:B------:R-:W-:Y:S02]  /*0f80*/  SHF.L.W.U32.HI R22, R13, 0xd, R16 ;  /* 0x0000000d0d167819 */ /* 0x000fe40000010e10 */
[----:B------:R-:W-:-:S02]  /*0f90*/  LOP3.LUT R16, R9, 0x1fffffff, RZ, 0xc0, !PT ;  /* 0x1fffffff09107812 */ /* 0x000fc400078ec0ff */
[----:B------:R-:W-:Y:S02]  /*0fa0*/  LOP3.LUT R17, R13, 0xfffff, RZ, 0xc0, !PT ;  /* 0x000fffff0d117812 */ /* 0x000fe400078ec0ff */
[----:B------:R-:W-:Y:S02]  /*0fb0*/  LOP3.LUT R20, R8, 0x7fff, RZ, 0xc0, !PT ;  /* 0x00007fff08147812 */ /* 0x000fe400078ec0ff */
[----:B------:R-:W-:Y:S02]  /*0fc0*/  LOP3.LUT R18, R18, R19, R23, 0x96, !PT ;  /* 0x0000001312127212 */ /* 0x000fe400078e9617 */
[C-C-:B------:R-:W-:Y:S02]  /*0fd0*/  SHF.L.W.U32.HI R13, R9.reuse, 0x5, R14.reuse ;  /* 0x00000005090d7819 */ /* 0x140fe40000010e0e */
[----:B------:R-:W-:Y:S02]  /*0fe0*/  SHF.L.W.U32.HI R19, R9, 0x4, R14 ;  /* 0x0000000409137819 */ /* 0x000fe40000010e0e */
[----:B------:R-:W-:-:S02]  /*0ff0*/  SHF.L.W.U32.HI R23, R15, 0x1e, R16 ;  /* 0x0000001e0f177819 */ /* 0x000fc40000010e10 */
[----:B------:R-:W-:Y:S02]  /*1000*/  SHF.L.W.U32.HI R26, R15, 0x3, R16 ;  /* 0x000000030f1a7819 */ /* 0x000fe40000010e10 */
[----:B------:R-:W-:Y:S02]  /*1010*/  SHF.L.W.U32.HI R25, R12, 0x12, R17 ;  /* 0x000000120c197819 */ /* 0x000fe40000010e11 */
[----:B------:R-:W-:Y:S02]  /*1020*/  LOP3.LUT R8, R24, R21, R22, 0x78, !PT ;  /* 0x0000001518087212 */ /* 0x000fe400078e7816 */
[----:B------:R-:W-:Y:S02]  /*1030*/  SHF.L.W.U32.HI R22, R11, 0x11, R20 ;  /* 0x000000110b167819 */ /* 0x000fe40000010e14 */
[----:B------:R-:W-:Y:S02]  /*1040*/  SHF.L.W.U32.HI R21, R10, 0x1e, R11 ;  /* 0x0000001e0a157819 */ /* 0x000fe40000010e0b */
[----:B------:R-:W-:-:S02]  /*1050*/  LOP3.LUT R13, R18, R13, R19, 0x78, !PT ;  /* 0x0000000d120d7212 */ /* 0x000fc400078e7813 */
[----:B------:R-:W-:Y:S02]  /*1060*/  LOP3.LUT R18, R23, R26, R25, 0x96, !PT ;  /* 0x0000001a17127212 */ /* 0x000fe400078e9619 */
[C-C-:B------:R-:W-:Y:S02]  /*1070*/  SHF.L.W.U32.HI R19, R11.reuse, 0x13, R20.reuse ;  /* 0x000000130b137819 */ /* 0x140fe40000010e14 */
[----:B------:R-:W-:Y:S02]  /*1080*/  SHF.L.W.U32.HI R20, R11, 0x12, R20 ;  /* 0x000000120b147819 */ /* 0x000fe40000010e14 */
[C-C-:B------:R-:W-:Y:S02]  /*1090*/  SHF.L.W.U32.HI R23, R12.reuse, 0x1b, R17.reuse ;  /* 0x0000001b0c177819 */ /* 0x140fe40000010e11 */
[----:B------:R-:W-:Y:S02]  /*10a0*/  SHF.L.W.U32.HI R24, R12, 0xc, R17 ;  /* 0x0000000c0c187819 */ /* 0x000fe40000010e11 */
[----:B------:R-:W-:-:S02]  /*10b0*/  SHF.L.W.U32.HI R25, R7, 0x9, R10 ;  /* 0x0000000907197819 */ /* 0x000fc40000010e0a */
[----:B------:R-:W-:Y:S02]  /*10c0*/  LOP3.LUT R22, R21, R22, RZ, 0x3c, !PT ;  /* 0x0000001615167212 */ /* 0x000fe400078e3cff */
[----:B------:R-:W-:Y:S02]  /*10d0*/  LOP3.LUT R11, R11, 0x7fff, RZ, 0xc0, !PT ;  /* 0x00007fff0b0b7812 */ /* 0x000fe400078ec0ff */
[----:B------:R-:W-:Y:S02]  /*10e0*/  LOP3.LUT R21, R23, R24, R25, 0x96, !PT ;  /* 0x0000001817157212 */ /* 0x000fe400078e9619 */
[----:B------:R-:W-:Y:S02]  /*10f0*/  SHF.L.W.U32.HI R14, R9, 0x1b, R14 ;  /* 0x0000001b090e7819 */ /* 0x000fe40000010e0e */
[----:B------:R-:W-:Y:S02]  /*1100*/  LOP3.LUT R19, R22, R19, R20, 0x78, !PT ;  /* 0x0000001316137212 */ /* 0x000fe400078e7814 */
[----:B------:R-:W-:-:S02]  /*1110*/  SHF.L.W.U32.HI R24, R10, 0x11, R11 ;  /* 0x000000110a187819 */ /* 0x000fc40000010e0b */
[----:B------:R-:W-:Y:S02]  /*1120*/  SHF.L.W.U32.HI R23, R7, 0x1e, R10 ;  /* 0x0000001e07177819 */ /* 0x000fe40000010e0a */
[C-C-:B------:R-:W-:Y:S02]  /*1130*/  SHF.L.W.U32.HI R9, R15.reuse, 0x5, R16.reuse ;  /* 0x000000050f097819 */ /* 0x140fe40000010e10 */
[----:B------:R-:W-:Y:S02]  /*1140*/  SHF.L.W.U32.HI R20, R15, 0x4, R16 ;  /* 0x000000040f147819 */ /* 0x000fe40000010e10 */
[C-C-:B------:R-:W-:Y:S02]  /*1150*/  SHF.L.W.U32.HI R22, R12.reuse, 0xe, R17.reuse ;  /* 0x0000000e0c167819 */ /* 0x140fe40000010e11 */
[----:B------:R-:W-:Y:S02]  /*1160*/  LOP3.LUT R25, R23, R24, RZ, 0x3c, !PT ;  /* 0x0000001817197212 */ /* 0x000fe400078e3cff */
[----:B------:R-:W-:-:S02]  /*1170*/  SHF.L.W.U32.HI R17, R12, 0xd, R17 ;  /* 0x0000000d0c117819 */ /* 0x000fc40000010e11 */
[----:B------:R-:W-:Y:S02]  /*1180*/  LOP3.LUT R9, R18, R9, R20, 0x78, !PT ;  /* 0x0000000912097212 */ /* 0x000fe400078e7814 */
[C-C-:B------:R-:W-:Y:S02]  /*1190*/  SHF.L.W.U32.HI R23, R10.reuse, 0x13, R11.reuse ;  /* 0x000000130a177819 */ /* 0x140fe40000010e0b */
[----:B------:R-:W-:Y:S02]  /*11a0*/  SHF.L.W.U32.HI R24, R10, 0x12, R11 ;  /* 0x000000120a187819 */ /* 0x000fe40000010e0b */
[----:B------:R-:W-:Y:S02]  /*11b0*/  LOP3.LUT R18, R12, 0xfffff, RZ, 0xc0, !PT ;  /* 0x000fffff0c127812 */ /* 0x000fe400078ec0ff */
[----:B------:R-:W-:Y:S02]  /*11c0*/  LOP3.LUT R11, R21, R22, R17, 0x78, !PT ;  /* 0x00000016150b7212 */ /* 0x000fe400078e7811 */
[----:B------:R-:W-:-:S02]  /*11d0*/  LOP3.LUT R10, R10, 0x7fff, RZ, 0xc0, !PT ;  /* 0x00007fff0a0a7812 */ /* 0x000fc400078ec0ff */
[----:B------:R-:W-:Y:S02]  /*11e0*/  LOP3.LUT R23, R25, R23, R24, 0x78, !PT ;  /* 0x0000001719177212 */ /* 0x000fe400078e7818 */
[C-C-:B------:R-:W-:Y:S02]  /*11f0*/  SHF.L.W.U32.HI R17, R13.reuse, 0x1b, R18.reuse ;  /* 0x0000001b0d117819 */ /* 0x140fe40000010e12 */
[----:B------:R-:W-:Y:S02]  /*1200*/  SHF.L.W.U32.HI R20, R13, 0xc, R18 ;  /* 0x0000000c0d147819 */ /* 0x000fe40000010e12 */
[----:B------:R-:W-:Y:S02]  /*1210*/  SHF.L.W.U32.HI R21, R8, 0x9, R7 ;  /* 0x0000000908157819 */ /* 0x000fe40000010e07 */
[----:B------:R-:W-:Y:S02]  /*1220*/  SHF.L.W.U32.HI R12, R15, 0x1b, R16 ;  /* 0x0000001b0f0c7819 */ /* 0x000fe40000010e10 */
[----:B------:R-:W-:-:S02]  /*1230*/  LOP3.LUT R14, R19, R14, RZ, 0x3c, !PT ;  /* 0x0000000e130e7212 */ /* 0x000fc400078e3cff */
[----:B------:R-:W-:Y:S02]  /*1240*/  LOP3.LUT R15, R15, 0x1fffffff, RZ, 0xc0, !PT ;  /* 0x1fffffff0f0f7812 */ /* 0x000fe400078ec0ff */
[----:B------:R-:W-:Y:S02]  /*1250*/  SHF.L.W.U32.HI R16, R7, 0x11, R10 ;  /* 0x0000001107107819 */ /* 0x000fe40000010e0a */
[----:B------:R-:W-:Y:S02]  /*1260*/  SHF.L.W.U32.HI R19, R8, 0x1e, R7 ;  /* 0x0000001e08137819 */ /* 0x000fe40000010e07 */
[----:B------:R-:W-:Y:S02]  /*1270*/  LOP3.LUT R17, R17, R20, R21, 0x96, !PT ;  /* 0x0000001411117212 */ /* 0x000fe400078e9615 */
[----:B------:R-:W-:Y:S02]  /*1280*/  LOP3.LUT R12, R23, R12, RZ, 0x3c, !PT ;  /* 0x0000000c170c7212 */ /* 0x000fe400078e3cff */
[----:B------:R-:W-:-:S02]  /*1290*/  SHF.L.W.U32.HI R23, R13, 0x12, R18 ;  /* 0x000000120d177819 */ /* 0x000fc40000010e12 */
[C-C-:B------:R-:W-:Y:S02]  /*12a0*/  SHF.L.W.U32.HI R21, R14.reuse, 0x1e, R15.reuse ;  /* 0x0000001e0e157819 */ /* 0x140fe40000010e0f */
[----:B------:R-:W-:Y:S02]  /*12b0*/  SHF.L.W.U32.HI R22, R14, 0x3, R15 ;  /* 0x000000030e167819 */ /* 0x000fe40000010e0f */
[----:B------:R-:W-:Y:S02]  /*12c0*/  LOP3.LUT R19, R19, R16, RZ, 0x3c, !PT ;  /* 0x0000001013137212 */ /* 0x000fe400078e3cff */
[C-C-:B------:R-:W-:Y:S02]  /*12d0*/  SHF.L.W.U32.HI R20, R13.reuse, 0xe, R18.reuse ;  /* 0x0000000e0d147819 */ /* 0x140fe40000010e12 */
[C---:B------:R-:W-:Y:S02]  /*12e0*/  SHF.L.W.U32.HI R18, R13.reuse, 0xd, R18 ;  /* 0x0000000d0d127819 */ /* 0x040fe40000010e12 */
[----:B------:R-:W-:-:S02]  /*12f0*/  LOP3.LUT R16, R13, 0xfffff, RZ, 0xc0, !PT ;  /* 0x000fffff0d107812 */ /* 0x000fc400078ec0ff */
[----:B------:R-:W-:Y:S02]  /*1300*/  LOP3.LUT R13, R21, R22, R23, 0x96, !PT ;  /* 0x00000016150d7212 */ /* 0x000fe400078e9617 */
[C-C-:B------:R-:W-:Y:S02]  /*1310*/  SHF.L.W.U32.HI R22, R7.reuse, 0x13, R10.reuse ;  /* 0x0000001307167819 */ /* 0x140fe40000010e0a */
[----:B------:R-:W-:Y:S02]  /*1320*/  SHF.L.W.U32.HI R21, R7, 0x12, R10 ;  /* 0x0000001207157819 */ /* 0x000fe40000010e0a */
[C-C-:B------:R-:W-:Y:S02]  /*1330*/  SHF.L.W.U32.HI R23, R9.reuse, 0x1b, R16.reuse ;  /* 0x0000001b09177819 */ /* 0x140fe40000010e10 */
[----:B------:R-:W-:Y:S02]  /*1340*/  SHF.L.W.U32.HI R24, R9, 0xc, R16 ;  /* 0x0000000c09187819 */ /* 0x000fe40000010e10 */
[----:B------:R-:W-:-:S02]  /*1350*/  SHF.L.W.U32.HI R25, R11, 0x9, R8 ;  /* 0x000000090b197819 */ /* 0x000fc40000010e08 */
[----:B------:R-:W-:Y:S02]  /*1360*/  LOP3.LUT R10, R17, R20, R18, 0x78, !PT ;  /* 0x00000014110a7212 */ /* 0x000fe400078e7812 */
[----:B------:R-:W-:Y:S02]  /*1370*/  LOP3.LUT R19, R19, R22, R21, 0x78, !PT ;  /* 0x0000001613137212 */ /* 0x000fe400078e7815 */
[----:B------:R-:W-:Y:S02]  /*1380*/  LOP3.LUT R7, R7, 0x7fff, RZ, 0xc0, !PT ;  /* 0x00007fff07077812 */ /* 0x000fe400078ec0ff */
[C-C-:B------:R-:W-:Y:S02]  /*1390*/  SHF.L.W.U32.HI R22, R14.reuse, 0x5, R15.reuse ;  /* 0x000000050e167819 */ /* 0x140fe40000010e0f */
[C-C-:B------:R-:W-:Y:S02]  /*13a0*/  SHF.L.W.U32.HI R21, R14.reuse, 0x4, R15.reuse ;  /* 0x000000040e157819 */ /* 0x140fe40000010e0f */
[----:B------:R-:W-:-:S02]  /*13b0*/  SHF.L.W.U32.HI R18, R14, 0x1b, R15 ;  /* 0x0000001b0e127819 */ /* 0x000fc40000010e0f */
[----:B------:R-:W-:Y:S02]  /*13c0*/  LOP3.LUT R15, R14, 0x1fffffff, RZ, 0xc0, !PT ;  /* 0x1fffffff0e0f7812 */ /* 0x000fe400078ec0ff */
[----:B------:R-:W-:Y:S02]  /*13d0*/  LOP3.LUT R17, R23, R24, R25, 0x96, !PT ;  /* 0x0000001817117212 */ /* 0x000fe400078e9619 */
[----:B------:R-:W-:Y:S02]  /*13e0*/  SHF.L.W.U32.HI R23, R8, 0x11, R7 ;  /* 0x0000001108177819 */ /* 0x000fe40000010e07 */
[----:B------:R-:W-:Y:S02]  /*13f0*/  SHF.L.W.U32.HI R20, R11, 0x1e, R8 ;  /* 0x0000001e0b147819 */ /* 0x000fe40000010e08 */
[----:B------:R-:W-:Y:S02]  /*1400*/  LOP3.LUT R13, R13, R22, R21, 0x78, !PT ;  /* 0x000000160d0d7212 */ /* 0x000fe400078e7815 */
[----:B------:R-:W-:-:S02]  /*1410*/  SHF.L.W.U32.HI R22, R9, 0x12, R16 ;  /* 0x0000001209167819 */ /* 0x000fc40000010e10 */
[C-C-:B------:R-:W-:Y:S02]  /*1420*/  SHF.L.W.U32.HI R24, R9.reuse, 0xe, R16.reuse ;  /* 0x0000000e09187819 */ /* 0x140fe40000010e10 */
[C-C-:B------:R-:W-:Y:S02]  /*1430*/  SHF.L.W.U32.HI R21, R12.reuse, 0x1e, R15.reuse ;  /* 0x0000001e0c157819 */ /* 0x140fe40000010e0f */
[----:B------:R-:W-:Y:S02]  /*1440*/  SHF.L.W.U32.HI R14, R12, 0x3, R15 ;  /* 0x000000030c0e7819 */ /* 0x000fe40000010e0f */
[----:B------:R-:W-:Y:S02]  /*1450*/  SHF.L.W.U32.HI R16, R9, 0xd, R16 ;  /* 0x0000000d09107819 */ /* 0x000fe40000010e10 */
[----:B------:R-:W-:Y:S02]  /*1460*/  LOP3.LUT R20, R20, R23, RZ, 0x3c, !PT ;  /* 0x0000001714147212 */ /* 0x000fe400078e3cff */
[----:B------:R-:W-:-:S02]  /*1470*/  SHF.L.W.U32.HI R23, R8, 0x13, R7 ;  /* 0x0000001308177819 */ /* 0x000fc40000010e07 */
[C---:B------:R-:W-:Y:S02]  /*1480*/  SHF.L.W.U32.HI R25, R8.reuse, 0x12, R7 ;  /* 0x0000001208197819 */ /* 0x040fe40000010e07 */
[----:B------:R-:W-:Y:S02]  /*1490*/  LOP3.LUT R21, R21, R14, R22, 0x96, !PT ;  /* 0x0000000e15157212 */ /* 0x000fe400078e9616 */
[----:B------:R-:W-:Y:S02]  /*14a0*/  LOP3.LUT R7, R17, R24, R16, 0x78, !PT ;  /* 0x0000001811077212 */ /* 0x000fe400078e7810 */
[----:B------:R-:W-:Y:S02]  /*14b0*/  LOP3.LUT R14, R19, R18, RZ, 0x3c, !PT ;  /* 0x00000012130e7212 */ /* 0x000fe400078e3cff */
[----:B------:R-:W-:Y:S02]  /*14c0*/  LOP3.LUT R22, R8, 0x7fff, RZ, 0xc0, !PT ;  /* 0x00007fff08167812 */ /* 0x000fe400078ec0ff */
[----:B------:R-:W-:-:S02]  /*14d0*/  LOP3.LUT R18, R9, 0xfffff, RZ, 0xc0, !PT ;  /* 0x000fffff09127812 */ /* 0x000fc400078ec0ff */
[----:B------:R-:W-:Y:S02]  /*14e0*/  LOP3.LUT R17, R12, 0x1fffffff, RZ, 0xc0, !PT ;  /* 0x1fffffff0c117812 */ /* 0x000fe400078ec0ff */
[----:B------:R-:W-:Y:S02]  /*14f0*/  LOP3.LUT R16, R20, R23, R25, 0x78, !PT ;  /* 0x0000001714107212 */ /* 0x000fe400078e7819 */
[C-C-:B------:R-:W-:Y:S02]  /*1500*/  SHF.L.W.U32.HI R8, R12.reuse, 0x5, R15.reuse ;  /* 0x000000050c087819 */ /* 0x140fe40000010e0f */
[----:B------:R-:W-:Y:S02]  /*1510*/  SHF.L.W.U32.HI R9, R12, 0x4, R15 ;  /* 0x000000040c097819 */ /* 0x000fe40000010e0f */
[----:B------:R-:W-:Y:S02]  /*1520*/  SHF.L.W.U32.HI R24, R11, 0x11, R22 ;  /* 0x000000110b187819 */ /* 0x000fe40000010e16 */
[----:B------:R-:W-:-:S02]  /*1530*/  SHF.L.W.U32.HI R19, R10, 0x1e, R11 ;  /* 0x0000001e0a137819 */ /* 0x000fc40000010e0b */
[C-C-:B------:R-:W-:Y:S02]  /*1540*/  SHF.L.W.U32.HI R20, R14.reuse, 0x1e, R17.reuse ;  /* 0x0000001e0e147819 */ /* 0x140fe40000010e11 */
[----:B------:R-:W-:Y:S02]  /*1550*/  SHF.L.W.U32.HI R23, R14, 0x3, R17 ;  /* 0x000000030e177819 */ /* 0x000fe40000010e11 */
[----:B------:R-:W-:Y:S02]  /*1560*/  SHF.L.W.U32.HI R25, R13, 0x12, R18 ;  /* 0x000000120d197819 */ /* 0x000fe40000010e12 */
[----:B------:R-:W-:Y:S02]  /*1570*/  LOP3.LUT R8, R21, R8, R9, 0x78, !PT ;  /* 0x0000000815087212 */ /* 0x000fe400078e7809 */
[----:B------:R-:W-:Y:S02]  /*1580*/  LOP3.LUT R19, R19, R24, RZ, 0x3c, !PT ;  /* 0x0000001813137212 */ /* 0x000fe400078e3cff */
[----:B------:R-:W-:-:S02]  /*1590*/  LOP3.LUT R9, R20, R23, R25, 0x96, !PT ;  /* 0x0000001714097212 */ /* 0x000fc400078e9619 */
[----:B------:R-:W-:Y:S02]  /*15a0*/  SHF.L.W.U32.HI R26, R11, 0x13, R22 ;  /* 0x000000130b1a7819 */ /* 0x000fe40000010e16 */
[----:B------:R-:W-:Y:S02]  /*15b0*/  SHF.L.W.U32.HI R24, R10, 0x9, R11 ;  /* 0x000000090a187819 */ /* 0x000fe40000010e0b */
[C-C-:B------:R-:W-:Y:S02]  /*15c0*/  SHF.L.W.U32.HI R20, R13.reuse, 0x1b, R18.reuse ;  /* 0x0000001b0d147819 */ /* 0x140fe40000010e12 */
[----:B------:R-:W-:Y:S02]  /*15d0*/  SHF.L.W.U32.HI R23, R13, 0xc, R18 ;  /* 0x0000000c0d177819 */ /* 0x000fe40000010e12 */
[----:B------:R-:W-:Y:S02]  /*15e0*/  SHF.L.W.U32.HI R22, R11, 0x12, R22 ;  /* 0x000000120b167819 */ /* 0x000fe40000010e16 */
[----:B------:R-:W-:-:S02]  /*15f0*/  SHF.L.W.U32.HI R21, R12, 0x1b, R15 ;  /* 0x0000001b0c157819 */ /* 0x000fc40000010e0f */
[----:B------:R-:W-:Y:S02]  /*1600*/  LOP3.LUT R12, R20, R23, R24, 0x96, !PT ;  /* 0x00000017140c7212 */ /* 0x000fe400078e9618 */
[----:B------:R-:W-:Y:S02]  /*1610*/  LOP3.LUT R15, R19, R26, R22, 0x78, !PT ;  /* 0x0000001a130f7212 */ /* 0x000fe400078e7816 */
[C-C-:B------:R-:W-:Y:S02]  /*1620*/  SHF.L.W.U32.HI R20, R14.reuse, 0x5, R17.reuse ;  /* 0x000000050e147819 */ /* 0x140fe40000010e11 */
[----:B------:R-:W-:Y:S02]  /*1630*/  SHF.L.W.U32.HI R19, R14, 0x4, R17 ;  /* 0x000000040e137819 */ /* 0x000fe40000010e11 */
[----:B------:R-:W-:Y:S02]  /*1640*/  LOP3.LUT R11, R11, 0x7fff, RZ, 0xc0, !PT ;  /* 0x00007fff0b0b7812 */ /* 0x000fe400078ec0ff */
[----:B------:R-:W-:-:S02]  /*1650*/  LOP3.LUT R9, R9, R20, R19, 0x78, !PT ;  /* 0x0000001409097212 */ /* 0x000fc400078e7813 */
[----:B------:R-:W-:Y:S02]  /*1660*/  SHF.L.W.U32.HI R25, R10, 0x11, R11 ;  /* 0x000000110a197819 */ /* 0x000fe40000010e0b */
[----:B------:R-:W-:Y:S02]  /*1670*/  SHF.L.W.U32.HI R24, R7, 0x1e, R10 ;  /* 0x0000001e07187819 */ /* 0x000fe40000010e0a */
[C-C-:B------:R-:W-:Y:S02]  /*1680*/  SHF.L.W.U32.HI R23, R13.reuse, 0xe, R18.reuse ;  /* 0x0000000e0d177819 */ /* 0x140fe40000010e12 */
[----:B------:R-:W-:Y:S02]  /*1690*/  SHF.L.W.U32.HI R22, R13, 0xd, R18 ;  /* 0x0000000d0d167819 */ /* 0x000fe40000010e12 */
[----:B------:R-:W-:Y:S02]  /*16a0*/  SHF.L.W.U32.HI R20, R14, 0x1b, R17 ;  /* 0x0000001b0e147819 */ /* 0x000fe40000010e11 */
[----:B------:R-:W-:-:S02]  /*16b0*/  LOP3.LUT R16, R16, R21, RZ, 0x3c, !PT ;  /* 0x0000001510107212 */ /* 0x000fc400078e3cff */
[----:B------:R-:W-:Y:S02]  /*16c0*/  LOP3.LUT R17, R14, 0x1fffffff, RZ, 0xc0, !PT ;  /* 0x1fffffff0e117812 */ /* 0x000fe400078ec0ff */
[----:B------:R-:W-:Y:S02]  /*16d0*/  LOP3.LUT R13, R13, 0xfffff, RZ, 0xc0, !PT ;  /* 0x000fffff0d0d7812 */ /* 0x000fe400078ec0ff */
[----:B------:R-:W-:Y:S02]  /*16e0*/  LOP3.LUT R18, R24, R25, RZ, 0x3c, !PT ;  /* 0x0000001918127212 */ /* 0x000fe400078e3cff */
[----:B------:R-:W-:Y:S02]  /*16f0*/  LOP3.LUT R12, R12, R23, R22, 0x78, !PT ;  /* 0x000000170c0c7212 */ /* 0x000fe400078e7816 */
[----:B------:R-:W-:Y:S02]  /*1700*/  SHF.L.W.U32.HI R25, R10, 0x13, R11 ;  /* 0x000000130a197819 */ /* 0x000fe40000010e0b */
[----:B------:R-:W-:-:S02]  /*1710*/  SHF.L.W.U32.HI R14, R16, 0x1e, R17 ;  /* 0x0000001e100e7819 */ /* 0x000fc40000010e11 */
[----:B------:R-:W-:Y:S02]  /*1720*/  SHF.L.W.U32.HI R19, R16, 0x3, R17 ;  /* 0x0000000310137819 */ /* 0x000fe40000010e11 */
[C-C-:B------:R-:W-:Y:S02]  /*1730*/  SHF.L.W.U32.HI R23, R8.reuse, 0x12, R13.reuse ;  /* 0x0000001208177819 */ /* 0x140fe40000010e0d */
[----:B------:R-:W-:Y:S02]  /*1740*/  SHF.L.W.U32.HI R24, R7, 0x9, R10 ;  /* 0x0000000907187819 */ /* 0x000fe40000010e0a */
[C-C-:B------:R-:W-:Y:S02]  /*1750*/  SHF.L.W.U32.HI R21, R8.reuse, 0x1b, R13.reuse ;  /* 0x0000001b08157819 */ /* 0x140fe40000010e0d */
[----:B------:R-:W-:Y:S02]  /*1760*/  SHF.L.W.U32.HI R22, R8, 0xc, R13 ;  /* 0x0000000c08167819 */ /* 0x000fe40000010e0d */
[----:B------:R-:W-:-:S02]  /*1770*/  SHF.L.W.U32.HI R11, R10, 0x12, R11 ;  /* 0x000000120a0b7819 */ /* 0x000fc40000010e0b */
[----:B------:R-:W-:Y:S02]  /*1780*/  LOP3.LUT R14, R14, R19, R23, 0x96, !PT ;  /* 0x000000130e0e7212 */ /* 0x000fe400078e9617 */
[----:B------:R-:W-:Y:S02]  /*1790*/  LOP3.LUT R19, R21, R22, R24, 0x96, !PT ;  /* 0x0000001615137212 */ /* 0x000fe400078e9618 */
[----:B------:R-:W-:Y:S02]  /*17a0*/  LOP3.LUT R18, R18, R25, R11, 0x78, !PT ;  /* 0x0000001912127212 */ /* 0x000fe400078e780b */
[----:B------:R-:W-:Y:S02]  /*17b0*/  LOP3.LUT R11, R15, R20, RZ, 0x3c, !PT ;  /* 0x000000140f0b7212 */ /* 0x000fe400078e3cff */
[----:B------:R-:W-:Y:S02]  /*17c0*/  SHF.L.W.U32.HI R22, R8, 0xe, R13 ;  /* 0x0000000e08167819 */ /* 0x000fe40000010e0d */
[----:B------:R-:W-:-:S02]  /*17d0*/  SHF.L.W.U32.HI R21, R16, 0x5, R17 ;  /* 0x0000000510157819 */ /* 0x000fc40000010e11 */
[----:B------:R-:W-:Y:S02]  /*17e0*/  SHF.L.W.U32.HI R20, R16, 0x4, R17 ;  /* 0x0000000410147819 */ /* 0x000fe40000010e11 */
[----:B------:R-:W-:Y:S02]  /*17f0*/  SHF.L.W.U32.HI R13, R8, 0xd, R13 ;  /* 0x0000000d080d7819 */ /* 0x000fe40000010e0d */
[C---:B------:R-:W-:Y:S02]  /*1800*/  SHF.L.W.U32.HI R15, R16.reuse, 0x1b, R17 ;  /* 0x0000001b100f7819 */ /* 0x040fe40000010e11 */
[----:B------:R-:W-:Y:S02]  /*1810*/  LOP3.LUT R16, R16, 0x1fffffff, RZ, 0xc0, !PT ;  /* 0x1fffffff10107812 */ /* 0x000fe400078ec0ff */
[----:B------:R-:W-:Y:S02]  /*1820*/  LOP3.LUT R8, R8, 0xfffff, RZ, 0xc0, !PT ;  /* 0x000fffff08087812 */ /* 0x000fe400078ec0ff */
[----:B------:R-:W-:-:S02]  /*1830*/  LOP3.LUT R14, R14, R21, R20, 0x78, !PT ;  /* 0x000000150e0e7212 */ /* 0x000fc400078e7814 */
[----:B------:R-:W-:Y:S02]  /*1840*/  LOP3.LUT R13, R19, R22, R13, 0x78, !PT ;  /* 0x00000016130d7212 */ /* 0x000fe400078e780d */
[C-C-:B------:R-:W-:Y:S02]  /*1850*/  SHF.L.W.U32.HI R19, R11.reuse, 0x1e, R16.reuse ;  /* 0x0000001e0b137819 */ /* 0x140fe40000010e10 */
[----:B------:R-:W-:Y:S02]  /*1860*/  SHF.L.W.U32.HI R20, R11, 0x3, R16 ;  /* 0x000000030b147819 */ /* 0x000fe40000010e10 */
[C-C-:B------:R-:W-:Y:S02]  /*1870*/  SHF.L.W.U32.HI R21, R9.reuse, 0x12, R8.reuse ;  /* 0x0000001209157819 */ /* 0x140fe40000010e08 */
[C-C-:B------:R-:W-:Y:S02]  /*1880*/  SHF.L.W.U32.HI R17, R9.reuse, 0x1b, R8.reuse ;  /* 0x0000001b09117819 */ /* 0x140fe40000010e08 */
[----:B------:R-:W-:-:S02]  /*1890*/  SHF.L.W.U32.HI R22, R9, 0xc, R8 ;  /* 0x0000000c09167819 */ /* 0x000fc40000010e08 */
[----:B------:R-:W-:Y:S02]  /*18a0*/  SHF.L.W.U32.HI R23, R12, 0x9, R7 ;  /* 0x000000090c177819 */ /* 0x000fe40000010e07 */
[----:B------:R-:W-:Y:S02]  /*18b0*/  LOP3.LUT R15, R18, R15, RZ, 0x3c, !PT ;  /* 0x0000000f120f7212 */ /* 0x000fe400078e3cff */
[----:B------:R-:W-:Y:S02]  /*18c0*/  LOP3.LUT R19, R19, R20, R21, 0x96, !PT ;  /* 0x0000001413137212 */ /* 0x000fe400078e9615 */
[----:B------:R-:W-:Y:S02]  /*18d0*/  LOP3.LUT R23, R17, R22, R23, 0x96, !PT ;  /* 0x0000001611177212 */ /* 0x000fe400078e9617 */
[C-C-:B------:R-:W-:Y:S02]  /*18e0*/  SHF.L.W.U32.HI R21, R9.reuse, 0xe, R8.reuse ;  /* 0x0000000e09157819 */ /* 0x140fe40000010e08 */
[----:B------:R-:W-:-:S02]  /*18f0*/  SHF.L.W.U32.HI R22, R9, 0xd, R8 ;  /* 0x0000000d09167819 */ /* 0x000fc40000010e08 */
[----:B------:R-:W-:Y:S02]  /*1900*/  LOP3.LUT R18, R11, 0x1fffffff, RZ, 0xc0, !PT ;  /* 0x1fffffff0b127812 */ /* 0x000fe400078ec0ff */
[----:B------:R-:W-:Y:S02]  /*1910*/  LOP3.LUT R17, R9, 0xfffff, RZ, 0xc0, !PT ;  /* 0x000fffff09117812 */ /* 0x000fe400078ec0ff */
[C-C-:B------:R-:W-:Y:S02]  /*1920*/  SHF.L.W.U32.HI R8, R11.reuse, 0x5, R16.reuse ;  /* 0x000000050b087819 */ /* 0x140fe40000010e10 */
[----:B------:R-:W-:Y:S02]  /*1930*/  SHF.L.W.U32.HI R9, R11, 0x4, R16 ;  /* 0x000000040b097819 */ /* 0x000fe40000010e10 */
[----:B------:R-:W-:Y:S02]  /*1940*/  LOP3.LUT R20, R10, 0x7fff, RZ, 0xc0, !PT ;  /* 0x00007fff0a147812 */ /* 0x000fe400078ec0ff */
[----:B------:R-:W-:-:S02]  /*1950*/  SHF.L.W.U32.HI R24, R15, 0x1e, R18 ;  /* 0x0000001e0f187819 */ /* 0x000fc40000010e12 */
[----:B------:R-:W-:Y:S02]  /*1960*/  SHF.L.W.U32.HI R25, R15, 0x3, R18 ;  /* 0x000000030f197819 */ /* 0x000fe40000010e12 */
[----:B------:R-:W-:Y:S02]  /*1970*/  SHF.L.W.U32.HI R26, R14, 0x12, R17 ;  /* 0x000000120e1a7819 */ /* 0x000fe40000010e11 */
[----:B------:R-:W-:Y:S02]  /*1980*/  LOP3.LUT R9, R19, R8, R9, 0x78, !PT ;  /* 0x0000000813097212 */ /* 0x000fe400078e7809 */
[----:B------:R-:W-:Y:S02]  /*1990*/  LOP3.LUT R8, R23, R21, R22, 0x78, !PT ;  /* 0x0000001517087212 */ /* 0x000fe400078e7816 */
[----:B------:R-:W-:Y:S02]  /*19a0*/  SHF.L.W.U32.HI R22, R7, 0x11, R20 ;  /* 0x0000001107167819 */ /* 0x000fe40000010e14 */
[----:B------:R-:W-:-:S02]  /*19b0*/  SHF.L.W.U32.HI R21, R12, 0x1e, R7 ;  /* 0x0000001e0c157819 */ /* 0x000fc40000010e07 */
[----:B------:R-:W-:Y:S02]  /*19c0*/  LOP3.LUT R10, R24, R25, R26, 0x96, !PT ;  /* 0x00000019180a7212 */ /* 0x000fe400078e961a */
[C-C-:B------:R-:W-:Y:S02]  /*19d0*/  SHF.L.W.U32.HI R19, R7.reuse, 0x13, R20.reuse ;  /* 0x0000001307137819 */ /* 0x140fe40000010e14 */
[----:B------:R-:W-:Y:S02]  /*19e0*/  SHF.L.W.U32.HI R20, R7, 0x12, R20 ;  /* 0x0000001207147819 */ /* 0x000fe40000010e14 */
[C-C-:B------:R-:W-:Y:S02]  /*19f0*/  SHF.L.W.U32.HI R23, R14.reuse, 0x1b, R17.reuse ;  /* 0x0000001b0e177819 */ /* 0x140fe40000010e11 */
[----:B------:R-:W-:Y:S02]  /*1a00*/  SHF.L.W.U32.HI R24, R14, 0xc, R17 ;  /* 0x0000000c0e187819 */ /* 0x000fe40000010e11 */
[----:B------:R-:W-:-:S02]  /*1a10*/  SHF.L.W.U32.HI R25, R13, 0x9, R12 ;  /* 0x000000090d197819 */ /* 0x000fc40000010e0c */
[----:B------:R-:W-:Y:S02]  /*1a20*/  LOP3.LUT R7, R7, 0x7fff, RZ, 0xc0, !PT ;  /* 0x00007fff07077812 */ /* 0x000fe400078ec0ff */
[----:B------:R-:W-:Y:S02]  /*1a30*/  LOP3.LUT R22, R21, R22, RZ, 0x3c, !PT ;  /* 0x0000001615167212 */ /* 0x000fe400078e3cff */
[----:B------:R-:W-:Y:S02]  /*1a40*/  LOP3.LUT R21, R23, R24, R25, 0x96, !PT ;  /* 0x0000001817157212 */ /* 0x000fe400078e9619 */
[----:B------:R-:W-:Y:S02]  /*1a50*/  SHF.L.W.U32.HI R24, R12, 0x11, R7 ;  /* 0x000000110c187819 */ /* 0x000fe40000010e07 */
[----:B------:R-:W-:Y:S02]  /*1a60*/  SHF.L.W.U32.HI R23, R13, 0x1e, R12 ;  /* 0x0000001e0d177819 */ /* 0x000fe40000010e0c */
[----:B------:R-:W-:-:S02]  /*1a70*/  SHF.L.W.U32.HI R16, R11, 0x1b, R16 ;  /* 0x0000001b0b107819 */ /* 0x000fc40000010e10 */
[----:B------:R-:W-:Y:S02]  /*1a80*/  LOP3.LUT R19, R22, R19, R20, 0x78, !PT ;  /* 0x0000001316137212 */ /* 0x000fe400078e7814 */
[C-C-:B------:R-:W-:Y:S02]  /*1a90*/  SHF.L.W.U32.HI R11, R15.reuse, 0x5, R18.reuse ;  /* 0x000000050f0b7819 */ /* 0x140fe40000010e12 */
[----:B------:R-:W-:Y:S02]  /*1aa0*/  SHF.L.W.U32.HI R20, R15, 0x4, R18 ;  /* 0x000000040f147819 */ /* 0x000fe40000010e12 */
[----:B------:R-:W-:Y:S02]  /*1ab0*/  LOP3.LUT R25, R23, R24, RZ, 0x3c, !PT ;  /* 0x0000001817197212 */ /* 0x000fe400078e3cff */
[----:B------:R-:W-:Y:S02]  /*1ac0*/  SHF.L.W.U32.HI R22, R14, 0xe, R17 ;  /* 0x0000000e0e167819 */ /* 0x000fe40000010e11 */
[----:B------:R-:W-:-:S02]  /*1ad0*/  SHF.L.W.U32.HI R23, R12, 0x13, R7 ;  /* 0x000000130c177819 */ /* 0x000fc40000010e07 */
[----:B------:R-:W-:Y:S02]  /*1ae0*/  SHF.L.W.U32.HI R24, R12, 0x12, R7 ;  /* 0x000000120c187819 */ /* 0x000fe40000010e07 */
[----:B------:R-:W-:Y:S02]  /*1af0*/  SHF.L.W.U32.HI R17, R14, 0xd, R17 ;  /* 0x0000000d0e117819 */ /* 0x000fe40000010e11 */
[----:B------:R-:W-:Y:S02]  /*1b00*/  LOP3.LUT R7, R10, R11, R20, 0x78, !PT ;  /* 0x0000000b0a077212 */ /* 0x000fe400078e7814 */
[----:B------:R-:W-:Y:S02]  /*1b10*/  LOP3.LUT R10, R14, 0xfffff, RZ, 0xc0, !PT ;  /* 0x000fffff0e0a7812 */ /* 0x000fe400078ec0ff */
[----:B------:R-:W-:Y:S02]  /*1b20*/  LOP3.LUT R20, R12, 0x7fff, RZ, 0xc0, !PT ;  /* 0x00007fff0c147812 */ /* 0x000fe400078ec0ff */
[----:B------:R-:W-:-:S02]  /*1b30*/  LOP3.LUT R11, R21, R22, R17, 0x78, !PT ;  /* 0x00000016150b7212 */ /* 0x000fc400078e7811 */
[----:B------:R-:W-:Y:S02]  /*1b40*/  LOP3.LUT R14, R19, R16, RZ, 0x3c, !PT ;  /* 0x00000010130e7212 */ /* 0x000fe400078e3cff */
[----:B------:R-:W-:Y:S02]  /*1b50*/  SHF.L.W.U32.HI R12, R15, 0x1b, R18 ;  /* 0x0000001b0f0c7819 */ /* 0x000fe40000010e12 */
[C-C-:B------:R-:W-:Y:S02]  /*1b60*/  SHF.L.W.U32.HI R17, R9.reuse, 0x1b, R10.reuse ;  /* 0x0000001b09117819 */ /* 0x140fe40000010e0a */
[----:B------:R-:W-:Y:S02]  /*1b70*/  SHF.L.W.U32.HI R16, R9, 0xc, R10 ;  /* 0x0000000c09107819 */ /* 0x000fe40000010e0a */
[----:B------:R-:W-:Y:S02]  /*1b80*/  SHF.L.W.U32.HI R21, R8, 0x9, R13 ;  /* 0x0000000908157819 */ /* 0x000fe40000010e0d */
[----:B------:R-:W-:-:S02]  /*1b90*/  SHF.L.W.U32.HI R19, R13, 0x11, R20 ;  /* 0x000000110d137819 */ /* 0x000fc40000010e14 */
[----:B------:R-:W-:Y:S02]  /*1ba0*/  SHF.L.W.U32.HI R18, R8, 0x1e, R13 ;  /* 0x0000001e08127819 */ /* 0x000fe40000010e0d */
[----:B------:R-:W-:Y:S02]  /*1bb0*/  LOP3.LUT R15, R15, 0x1fffffff, RZ, 0xc0, !PT ;  /* 0x1fffffff0f0f7812 */ /* 0x000fe400078ec0ff */
[----:B------:R-:W-:Y:S02]  /*1bc0*/  LOP3.LUT R23, R25, R23, R24, 0x78, !PT ;  /* 0x0000001719177212 */ /* 0x000fe400078e7818 */
[----:B------:R-:W-:Y:S02]  /*1bd0*/  LOP3.LUT R17, R17, R16, R21, 0x96, !PT ;  /* 0x0000001011117212 */ /* 0x000fe400078e9615 */
[----:B------:R-:W-:Y:S02]  /*1be0*/  LOP3.LUT R18, R18, R19, RZ, 0x3c, !PT ;  /* 0x0000001312127212 */ /* 0x000fe400078e3cff */
[----:B------:R-:W-:-:S02]  /*1bf0*/  SHF.L.W.U32.HI R21, R9, 0x12, R10 ;  /* 0x0000001209157819 */ /* 0x000fc40000010e0a */
[C-C-:B------:R-:W-:Y:S02]  /*1c00*/  SHF.L.W.U32.HI R19, R14.reuse, 0x1e, R15.reuse ;  /* 0x0000001e0e137819 */ /* 0x140fe40000010e0f */
[----:B------:R-:W-:Y:S02]  /*1c10*/  SHF.L.W.U32.HI R24, R14, 0x3, R15 ;  /* 0x000000030e187819 */ /* 0x000fe40000010e0f */
[C-C-:B------:R-:W-:Y:S02]  /*1c20*/  SHF.L.W.U32.HI R22, R9.reuse, 0xe, R10.reuse ;  /* 0x0000000e09167819 */ /* 0x140fe40000010e0a */
[C---:B------:R-:W-:Y:S02]  /*1c30*/  SHF.L.W.U32.HI R10, R9.reuse, 0xd, R10 ;  /* 0x0000000d090a7819 */ /* 0x040fe40000010e0a */
[----:B------:R-:W-:Y:S02]  /*1c40*/  LOP3.LUT R16, R9, 0xfffff, RZ, 0xc0, !PT ;  /* 0x000fffff09107812 */ /* 0x000fe400078ec0ff */
[----:B------:R-:W-:-:S02]  /*1c50*/  LOP3.LUT R9, R19, R24, R21, 0x96, !PT ;  /* 0x0000001813097212 */ /* 0x000fc400078e9615 */
[C-C-:B------:R-:W-:Y:S02]  /*1c60*/  SHF.L.W.U32.HI R21, R13.reuse, 0x13, R20.reuse ;  /* 0x000000130d157819 */ /* 0x140fe40000010e14 */
[----:B------:R-:W-:Y:S02]  /*1c70*/  SHF.L.W.U32.HI R20, R13, 0x12, R20 ;  /* 0x000000120d147819 */ /* 0x000fe40000010e14 */
[----:B------:R-:W-:Y:S02]  /*1c80*/  LOP3.LUT R12, R23, R12, RZ, 0x3c, !PT ;  /* 0x0000000c170c7212 */ /* 0x000fe400078e3cff */
[C-C-:B------:R-:W-:Y:S02]  /*1c90*/  SHF.L.W.U32.HI R23, R7.reuse, 0x1b, R16.reuse ;  /* 0x0000001b07177819 */ /* 0x140fe40000010e10 */
[----:B------:R-:W-:Y:S02]  /*1ca0*/  SHF.L.W.U32.HI R24, R7, 0xc, R16 ;  /* 0x0000000c07187819 */ /* 0x000fe40000010e10 */
[----:B------:R-:W-:-:S02]  /*1cb0*/  SHF.L.W.U32.HI R25, R11, 0x9, R8 ;  /* 0x000000090b197819 */ /* 0x000fc40000010e08 */
[----:B------:R-:W-:Y:S02]  /*1cc0*/  LOP3.LUT R19, R13, 0x7fff, RZ, 0xc0, !PT ;  /* 0x00007fff0d137812 */ /* 0x000fe400078ec0ff */
[----:B------:R-:W-:Y:S02]  /*1cd0*/  LOP3.LUT R10, R17, R22, R10, 0x78, !PT ;  /* 0x00000016110a7212 */ /* 0x000fe400078e780a */
[----:B------:R-:W-:Y:S02]  /*1ce0*/  LOP3.LUT R18, R18, R21, R20, 0x78, !PT ;  /* 0x0000001512127212 */ /* 0x000fe400078e7814 */
[C-C-:B------:R-:W-:Y:S02]  /*1cf0*/  SHF.L.W.U32.HI R22, R14.reuse, 0x5, R15.reuse ;  /* 0x000000050e167819 */ /* 0x140fe40000010e0f */
[C-C-:B------:R-:W-:Y:S02]  /*1d00*/  SHF.L.W.U32.HI R13, R14.reuse, 0x4, R15.reuse ;  /* 0x000000040e0d7819 */ /* 0x140fe40000010e0f */
[----:B------:R-:W-:-:S02]  /*1d10*/  SHF.L.W.U32.HI R21, R14, 0x1b, R15 ;  /* 0x0000001b0e157819 */ /* 0x000fc40000010e0f */
[----:B------:R-:W-:Y:S02]  /*1d20*/  LOP3.LUT R17, R23, R24, R25, 0x96, !PT ;  /* 0x0000001817117212 */ /* 0x000fe400078e9619 */
[----:B------:R-:W-:Y:S02]  /*1d30*/  LOP3.LUT R15, R14, 0x1fffffff, RZ, 0xc0, !PT ;  /* 0x1fffffff0e0f7812 */ /* 0x000fe400078ec0ff */
[----:B------:R-:W-:Y:S02]  /*1d40*/  SHF.L.W.U32.HI R24, R8, 0x11, R19 ;  /* 0x0000001108187819 */ /* 0x000fe40000010e13 */
[----:B------:R-:W-:Y:S02]  /*1d50*/  SHF.L.W.U32.HI R23, R11, 0x1e, R8 ;  /* 0x0000001e0b177819 */ /* 0x000fe40000010e08 */
[----:B------:R-:W-:Y:S02]  /*1d60*/  LOP3.LUT R13, R9, R22, R13, 0x78, !PT ;  /* 0x00000016090d7212 */ /* 0x000fe400078e780d */
[----:B------:R-:W-:-:S02]  /*1d70*/  SHF.L.W.U32.HI R22, R7, 0x12, R16 ;  /* 0x0000001207167819 */ /* 0x000fc40000010e10 */
[C-C-:B------:R-:W-:Y:S02]  /*1d80*/  SHF.L.W.U32.HI R9, R12.reuse, 0x1e, R15.reuse ;  /* 0x0000001e0c097819 */ /* 0x140fe40000010e0f */
[----:B------:R-:W-:Y:S02]  /*1d90*/  SHF.L.W.U32.HI R14, R12, 0x3, R15 ;  /* 0x000000030c0e7819 */ /* 0x000fe40000010e0f */
[----:B------:R-:W-:Y:S02]  /*1da0*/  LOP3.LUT R20, R23, R24, RZ, 0x3c, !PT ;  /* 0x0000001817147212 */ /* 0x000fe400078e3cff */
[C-C-:B------:R-:W-:Y:S02]  /*1db0*/  SHF.L.W.U32.HI R24, R7.reuse, 0xe, R16.reuse ;  /* 0x0000000e07187819 */ /* 0x140fe40000010e10 */
[----:B------:R-:W-:Y:S02]  /*1dc0*/  SHF.L.W.U32.HI R23, R7, 0xd, R16 ;  /* 0x0000000d07177819 */ /* 0x000fe40000010e10 */
[----:B------:R-:W-:-:S02]  /*1dd0*/  SHF.L.W.U32.HI R25, R8, 0x13, R19 ;  /* 0x0000001308197819 */ /* 0x000fc40000010e13 */
[----:B------:R-:W-:Y:S02]  /*1de0*/  LOP3.LUT R16, R9, R14, R22, 0x96, !PT ;  /* 0x0000000e09107212 */ /* 0x000fe400078e9616 */
[C---:B------:R-:W-:Y:S02]  /*1df0*/  SHF.L.W.U32.HI R19, R8.reuse, 0x12, R19 ;  /* 0x0000001208137819 */ /* 0x040fe40000010e13 */
[----:B------:R-:W-:Y:S02]  /*1e00*/  LOP3.LUT R22, R8, 0x7fff, RZ, 0xc0, !PT ;  /* 0x00007fff08167812 */ /* 0x000fe400078ec0ff */
[----:B------:R-:W-:Y:S02]  /*1e10*/  LOP3.LUT R9, R17, R24, R23, 0x78, !PT ;  /* 0x0000001811097212 */ /* 0x000fe400078e7817 */
[----:B------:R-:W-:Y:S02]  /*1e20*/  LOP3.LUT R8, R18, R21, RZ, 0x3c, !PT ;  /* 0x0000001512087212 */ /* 0x000fe400078e3cff */
[----:B------:R-:W-:-:S02]  /*1e30*/  LOP3.LUT R18, R7, 0xfffff, RZ, 0xc0, !PT ;  /* 0x000fffff07127812 */ /* 0x000fc400078ec0ff */
[----:B------:R-:W-:Y:S02]  /*1e40*/  LOP3.LUT R17, R12, 0x1fffffff, RZ, 0xc0, !PT ;  /* 0x1fffffff0c117812 */ /* 0x000fe400078ec0ff */
[----:B------:R-:W-:Y:S02]  /*1e50*/  LOP3.LUT R14, R20, R25, R19, 0x78, !PT ;  /* 0x00000019140e7212 */ /* 0x000fe400078e7813 */
[C-C-:B------:R-:W-:Y:S02]  /*1e60*/  SHF.L.W.U32.HI R7, R12.reuse, 0x5, R15.reuse ;  /* 0x000000050c077819 */ /* 0x140fe40000010e0f */
[----:B------:R-:W-:Y:S02]  /*1e70*/  SHF.L.W.U32.HI R19, R12, 0x4, R15 ;  /* 0x000000040c137819 */ /* 0x000fe40000010e0f */
[C-C-:B------:R-:W-:Y:S02]  /*1e80*/  SHF.L.W.U32.HI R21, R8.reuse, 0x1e, R17.reuse ;  /* 0x0000001e08157819 */ /* 0x140fe40000010e11 */
[----:B------:R-:W-:-:S02]  /*1e90*/  SHF.L.W.U32.HI R24, R8, 0x3, R17 ;  /* 0x0000000308187819 */ /* 0x000fc40000010e11 */
[----:B------:R-:W-:Y:S02]  /*1ea0*/  SHF.L.W.U32.HI R25, R13, 0x12, R18 ;  /* 0x000000120d197819 */ /* 0x000fe40000010e12 */
[----:B------:R-:W-:Y:S02]  /*1eb0*/  SHF.L.W.U32.HI R23, R11, 0x11, R22 ;  /* 0x000000110b177819 */ /* 0x000fe40000010e16 */
[----:B------:R-:W-:Y:S02]  /*1ec0*/  SHF.L.W.U32.HI R20, R10, 0x1e, R11 ;  /* 0x0000001e0a147819 */ /* 0x000fe40000010e0b */
[----:B------:R-:W-:Y:S02]  /*1ed0*/  LOP3.LUT R7, R16, R7, R19, 0x78, !PT ;  /* 0x0000000710077212 */ /* 0x000fe400078e7813 */
[----:B------:R-:W-:Y:S02]  /*1ee0*/  LOP3.LUT R16, R21, R24, R25, 0x96, !PT ;  /* 0x0000001815107212 */ /* 0x000fe400078e9619 */
[----:B------:R-:W-:-:S02]  /*1ef0*/  LOP3.LUT R20, R20, R23, RZ, 0x3c, !PT ;  /* 0x0000001714147212 */ /* 0x000fc400078e3cff */
[----:B------:R-:W-:Y:S02]  /*1f00*/  SHF.L.W.U32.HI R25, R11, 0x13, R22 ;  /* 0x000000130b197819 */ /* 0x000fe40000010e16 */
[----:B------:R-:W-:Y:S02]  /*1f10*/  SHF.L.W.U32.HI R23, R10, 0x9, R11 ;  /* 0x000000090a177819 */ /* 0x000fe40000010e0b */
[C-C-:B------:R-:W-:Y:S02]  /*1f20*/  SHF.L.W.U32.HI R21, R13.reuse, 0x1b, R18.reuse ;  /* 0x0000001b0d157819 */ /* 0x140fe40000010e12 */
[----:B------:R-:W-:Y:S02]  /*1f30*/  SHF.L.W.U32.HI R24, R13, 0xc, R18 ;  /* 0x0000000c0d187819 */ /* 0x000fe40000010e12 */
[C---:B------:R-:W-:Y:S02]  /*1f40*/  SHF.L.W.U32.HI R22, R11.reuse, 0x12, R22 ;  /* 0x000000120b167819 */ /* 0x040fe40000010e16 */
[----:B------:R-:W-:-:S02]  /*1f50*/  LOP3.LUT R19, R11, 0x7fff, RZ, 0xc0, !PT ;  /* 0x00007fff0b137812 */ /* 0x000fc400078ec0ff */
[----:B------:R-:W-:Y:S02]  /*1f60*/  SHF.L.W.U32.HI R11, R12, 0x1b, R15 ;  /* 0x0000001b0c0b7819 */ /* 0x000fe40000010e0f */
[----:B------:R-:W-:Y:S02]  /*1f70*/  LOP3.LUT R12, R21, R24, R23, 0x96, !PT ;  /* 0x00000018150c7212 */ /* 0x000fe400078e9617 */
[----:B------:R-:W-:Y:S02]  /*1f80*/  LOP3.LUT R15, R20, R25, R22, 0x78, !PT ;  /* 0x00000019140f7212 */ /* 0x000fe400078e7816 */
[C-C-:B------:R-:W-:Y:S02]  /*1f90*/  SHF.L.W.U32.HI R21, R8.reuse, 0x5, R17.reuse ;  /* 0x0000000508157819 */ /* 0x140fe40000010e11 */
[----:B------:R-:W-:Y:S02]  /*1fa0*/  SHF.L.W.U32.HI R20, R8, 0x4, R17 ;  /* 0x0000000408147819 */ /* 0x000fe40000010e11 */
[----:B------:R-:W-:-:S02]  /*1fb0*/  LOP3.LUT R14, R14, R11, RZ, 0x3c, !PT ;  /* 0x0000000b0e0e7212 */ /* 0x000fc400078e3cff */
[----:B------:R-:W-:Y:S02]  /*1fc0*/  LOP3.LUT R11, R16, R21, R20, 0x78, !PT ;  /* 0x00000015100b7212 */ /* 0x000fe400078e7814 */
[C-C-:B------:R-:W-:Y:S02]  /*1fd0*/  SHF.L.W.U32.HI R23, R13.reuse, 0xe, R18.reuse ;  /* 0x0000000e0d177819 */ /* 0x140fe40000010e12 */
[----:B------:R-:W-:Y:S02]  /*1fe0*/  SHF.L.W.U32.HI R22, R13, 0xd, R18 ;  /* 0x0000000d0d167819 */ /* 0x000fe40000010e12 */
[----:B------:R-:W-:Y:S02]  /*1ff0*/  SHF.L.W.U32.HI R20, R8, 0x1b, R17 ;  /* 0x0000001b08147819 */ /* 0x000fe40000010e11 */
[----:B------:R-:W-:Y:S02]  /*2000*/  SHF.L.W.U32.HI R25, R10, 0x11, R19 ;  /* 0x000000110a197819 */ /* 0x000fe40000010e13 */
[----:B------:R-:W-:-:S02]  /*2010*/  SHF.L.W.U32.HI R24, R9, 0x1e, R10 ;  /* 0x0000001e09187819 */ /* 0x000fc40000010e0a */
[----:B------:R-:W-:Y:S02]  /*2020*/  LOP3.LUT R17, R8, 0x1fffffff, RZ, 0xc0, !PT ;  /* 0x1fffffff08117812 */ /* 0x000fe400078ec0ff */
[----:B------:R-:W-:Y:S02]  /*2030*/  LOP3.LUT R16, R13, 0xfffff, RZ, 0xc0, !PT ;  /* 0x000fffff0d107812 */ /* 0x000fe400078ec0ff */
[----:B------:R-:W-:Y:S02]  /*2040*/  LOP3.LUT R12, R12, R23, R22, 0x78, !PT ;  /* 0x000000170c0c7212 */ /* 0x000fe400078e7816 */
        /* <DEDUP_REMOVED lines=16> */
[----:B------:R-:W-:Y:S02]  /*2150*/  LOP3.LUT R15, R14, 0x1fffffff, RZ, 0xc0, !PT ;  /* 0x1fffffff0e0f7812 */ /* 0x000fe400078ec0ff */
[----:B------:R-:W-:Y:S02]  /*2160*/  LOP3.LUT R16, R7, 0xfffff, RZ, 0xc0, !PT ;  /* 0x000fffff07107812 */ /* 0x000fe400078ec0ff */
[----:B------:R-:W-:Y:S02]  /*2170*/  LOP3.LUT R13, R13, R20, R21, 0x78, !PT ;  /* 0x000000140d0d7212 */ /* 0x000fe400078e7815 */
[----:B------:R-:W-:Y:S02]  /*2180*/  LOP3.LUT R7, R19, R22, R23, 0x78, !PT ;  /* 0x0000001613077212 */ /* 0x000fe400078e7817 */
[----:B------:R-:W-:-:S02]  /*2190*/  SHF.L.W.U32.HI R19, R8, 0x1e, R15 ;  /* 0x0000001e08137819 */ /* 0x000fc40000010e0f */
[----:B------:R-:W-:Y:S02]  /*21a0*/  SHF.L.W.U32.HI R20, R8, 0x3, R15 ;  /* 0x0000000308147819 */ /* 0x000fe40000010e0f */
[C-C-:B------:R-:W-:Y:S02]  /*21b0*/  SHF.L.W.U32.HI R23, R11.reuse, 0x12, R16.reuse ;  /* 0x000000120b177819 */ /* 0x140fe40000010e10 */
[C-C-:B------:R-:W-:Y:S02]  /*21c0*/  SHF.L.W.U32.HI R21, R11.reuse, 0x1b, R16.reuse ;  /* 0x0000001b0b157819 */ /* 0x140fe40000010e10 */
[----:B------:R-:W-:Y:S02]  /*21d0*/  SHF.L.W.U32.HI R22, R11, 0xc, R16 ;  /* 0x0000000c0b167819 */ /* 0x000fe40000010e10 */
[----:B------:R-:W-:Y:S02]  /*21e0*/  SHF.L.W.U32.HI R24, R12, 0x9, R9 ;  /* 0x000000090c187819 */ /* 0x000fe40000010e09 */
[----:B------:R-:W-:-:S02]  /*21f0*/  LOP3.LUT R18, R18, R25, R26, 0x78, !PT ;  /* 0x0000001912127212 */ /* 0x000fc400078e781a */
[----:B------:R-:W-:Y:S02]  /*2200*/  LOP3.LUT R23, R19, R20, R23, 0x96, !PT ;  /* 0x0000001413177212 */ /* 0x000fe400078e9617 */
[----:B------:R-:W-:Y:S02]  /*2210*/  SHF.L.W.U32.HI R17, R14, 0x1b, R17 ;  /* 0x0000001b0e117819 */ /* 0x000fe40000010e11 */
[----:B------:R-:W-:Y:S02]  /*2220*/  LOP3.LUT R25, R21, R22, R24, 0x96, !PT ;  /* 0x0000001615197212 */ /* 0x000fe400078e9618 */
[C-C-:B------:R-:W-:Y:S02]  /*2230*/  SHF.L.W.U32.HI R19, R8.reuse, 0x5, R15.reuse ;  /* 0x0000000508137819 */ /* 0x140fe40000010e0f */
[----:B------:R-:W-:Y:S02]  /*2240*/  SHF.L.W.U32.HI R20, R8, 0x4, R15 ;  /* 0x0000000408147819 */ /* 0x000fe40000010e0f */
[----:B------:R-:W-:-:S02]  /*2250*/  LOP3.LUT R22, R10, 0x7fff, RZ, 0xc0, !PT ;  /* 0x00007fff0a167812 */ /* 0x000fc400078ec0ff */
[C-C-:B------:R-:W-:Y:S02]  /*2260*/  SHF.L.W.U32.HI R21, R11.reuse, 0xe, R16.reuse ;  /* 0x0000000e0b157819 */ /* 0x140fe40000010e10 */
[----:B------:R-:W-:Y:S02]  /*2270*/  SHF.L.W.U32.HI R24, R11, 0xd, R16 ;  /* 0x0000000d0b187819 */ /* 0x000fe40000010e10 */
[----:B------:R-:W-:Y:S02]  /*2280*/  LOP3.LUT R14, R18, R17, RZ, 0x3c, !PT ;  /* 0x00000011120e7212 */ /* 0x000fe400078e3cff */
[----:B------:R-:W-:Y:S02]  /*2290*/  LOP3.LUT R16, R23, R19, R20, 0x78, !PT ;  /* 0x0000001317107212 */ /* 0x000fe400078e7814 */
[C-C-:B------:R-:W-:Y:S02]  /*22a0*/  SHF.L.W.U32.HI R20, R9.reuse, 0x11, R22.reuse ;  /* 0x0000001109147819 */ /* 0x140fe40000010e16 */
[----:B------:R-:W-:-:S02]  /*22b0*/  SHF.L.W.U32.HI R17, R9, 0x13, R22 ;  /* 0x0000001309117819 */ /* 0x000fc40000010e16 */
[----:B------:R-:W-:Y:S02]  /*22c0*/  SHF.L.W.U32.HI R18, R9, 0x12, R22 ;  /* 0x0000001209127819 */ /* 0x000fe40000010e16 */
[----:B------:R-:W-:Y:S02]  /*22d0*/  LOP3.LUT R22, R11, 0xfffff, RZ, 0xc0, !PT ;  /* 0x000fffff0b167812 */ /* 0x000fe400078ec0ff */
[----:B------:R-:W-:Y:S02]  /*22e0*/  LOP3.LUT R11, R8, 0x1fffffff, RZ, 0xc0, !PT ;  /* 0x1fffffff080b7812 */ /* 0x000fe400078ec0ff */
[----:B------:R-:W-:Y:S02]  /*22f0*/  LOP3.LUT R19, R9, 0x7fff, RZ, 0xc0, !PT ;  /* 0x00007fff09137812 */ /* 0x000fe400078ec0ff */
[----:B------:R-:W-:Y:S02]  /*2300*/  SHF.L.W.U32.HI R9, R12, 0x1e, R9 ;  /* 0x0000001e0c097819 */ /* 0x000fe40000010e09 */
[----:B------:R-:W-:-:S02]  /*2310*/  LOP3.LUT R10, R25, R21, R24, 0x78, !PT ;  /* 0x00000015190a7212 */ /* 0x000fc400078e7818 */
[----:B------:R-:W-:Y:S02]  /*2320*/  SHF.L.W.U32.HI R15, R8, 0x1b, R15 ;  /* 0x0000001b080f7819 */ /* 0x000fe40000010e0f */
[----:B------:R-:W-:Y:S02]  /*2330*/  SHF.L.W.U32.HI R24, R13, 0x12, R22 ;  /* 0x000000120d187819 */ /* 0x000fe40000010e16 */
[C-C-:B------:R-:W-:Y:S02]  /*2340*/  SHF.L.W.U32.HI R8, R14.reuse, 0x1e, R11.reuse ;  /* 0x0000001e0e087819 */ /* 0x140fe40000010e0b */
[----:B------:R-:W-:Y:S02]  /*2350*/  SHF.L.W.U32.HI R21, R14, 0x3, R11 ;  /* 0x000000030e157819 */ /* 0x000fe40000010e0b */
[----:B------:R-:W-:Y:S02]  /*2360*/  SHF.L.W.U32.HI R23, R12, 0x11, R19 ;  /* 0x000000110c177819 */ /* 0x000fe40000010e13 */
[----:B------:R-:W-:-:S02]  /*2370*/  SHF.L.W.U32.HI R22, R7, 0x1e, R12 ;  /* 0x0000001e07167819 */ /* 0x000fc40000010e0c */
[----:B------:R-:W-:Y:S02]  /*2380*/  LOP3.LUT R9, R9, R20, RZ, 0x3c, !PT ;  /* 0x0000001409097212 */ /* 0x000fe400078e3cff */
[----:B------:R-:W-:Y:S02]  /*2390*/  LOP3.LUT R24, R8, R21, R24, 0x96, !PT ;  /* 0x0000001508187212 */ /* 0x000fe400078e9618 */
[----:B------:R-:W-:Y:S02]  /*23a0*/  SHF.L.W.U32.HI R20, R12, 0x13, R19 ;  /* 0x000000130c147819 */ /* 0x000fe40000010e13 */
[C-C-:B------:R-:W-:Y:S02]  /*23b0*/  SHF.L.W.U32.HI R8, R14.reuse, 0x5, R11.reuse ;  /* 0x000000050e087819 */ /* 0x140fe40000010e0b */
[----:B------:R-:W-:Y:S02]  /*23c0*/  SHF.L.W.U32.HI R21, R14, 0x4, R11 ;  /* 0x000000040e157819 */ /* 0x000fe40000010e0b */
[----:B------:R-:W-:-:S02]  /*23d0*/  LOP3.LUT R22, R22, R23, RZ, 0x3c, !PT ;  /* 0x0000001716167212 */ /* 0x000fc400078e3cff */
[----:B------:R-:W-:Y:S02]  /*23e0*/  SHF.L.W.U32.HI R19, R12, 0x12, R19 ;  /* 0x000000120c137819 */ /* 0x000fe40000010e13 */
[----:B------:R-:W-:Y:S02]  /*23f0*/  LOP3.LUT R18, R9, R17, R18, 0x78, !PT ;  /* 0x0000001109127212 */ /* 0x000fe400078e7812 */
[----:B------:R-:W-:Y:S02]  /*2400*/  LOP3.LUT R23, R13, 0xfffff, RZ, 0xc0, !PT ;  /* 0x000fffff0d177812 */ /* 0x000fe400078ec0ff */
[----:B------:R-:W-:Y:S02]  /*2410*/  LOP3.LUT R9, R24, R8, R21, 0x78, !PT ;  /* 0x0000000818097212 */ /* 0x000fe400078e7815 */
[----:B------:R-:W-:Y:S02]  /*2420*/  LOP3.LUT R8, R22, R20, R19, 0x78, !PT ;  /* 0x0000001416087212 */ /* 0x000fe400078e7813 */
[----:B------:R-:W-:Y:S01]  /*2430*/  LOP3.LUT R17, R18, R15, RZ, 0x3c, !PT ;  /* 0x0000000f12117212 */ /* 0x000fe200078e3cff */
[----:B------:R-:W-:Y:S01]  /*2440*/  IMAD.SHL.U32 R9, R9, 0x1000, RZ ;  /* 0x0000100009097824 */ /* 0x000fe200078e00ff */
[----:B------:R-:W-:-:S02]  /*2450*/  SHF.L.W.U32.HI R18, R16, 0x1b, R23 ;  /* 0x0000001b10127819 */ /* 0x000fc40000010e17 */
[----:B------:R-:W-:Y:S02]  /*2460*/  SHF.L.W.U32.HI R19, R16, 0xc, R23 ;  /* 0x0000000c10137819 */ /* 0x000fe40000010e17 */
[----:B------:R-:W-:Y:S02]  /*2470*/  SHF.L.W.U32.HI R20, R10, 0x9, R7 ;  /* 0x000000090a147819 */ /* 0x000fe40000010e07 */
[----:B------:R-:W-:Y:S02]  /*2480*/  LOP3.LUT R22, R12, 0x7fff, RZ, 0xc0, !PT ;  /* 0x00007fff0c167812 */ /* 0x000fe400078ec0ff */
[----:B------:R-:W-:Y:S02]  /*2490*/  LOP3.LUT R18, R18, R19, R20, 0x96, !PT ;  /* 0x0000001312127212 */ /* 0x000fe400078e9614 */
[----:B------:R-:W-:Y:S02]  /*24a0*/  LOP3.LUT R20, R14, 0x1fffffff, RZ, 0xc0, !PT ;  /* 0x1fffffff0e147812 */ /* 0x000fe400078ec0ff */
[----:B------:R-:W-:-:S02]  /*24b0*/  SHF.L.W.U32.HI R13, R16, 0x12, R23 ;  /* 0x00000012100d7819 */ /* 0x000fc40000010e17 */
[C-C-:B------:R-:W-:Y:S02]  /*24c0*/  SHF.L.W.U32.HI R15, R16.reuse, 0xe, R23.reuse ;  /* 0x0000000e100f7819 */ /* 0x140fe40000010e17 */
[C-C-:B------:R-:W-:Y:S02]  /*24d0*/  SHF.L.W.U32.HI R24, R7.reuse, 0x11, R22.reuse ;  /* 0x0000001107187819 */ /* 0x140fe40000010e16 */
[C-C-:B------:R-:W-:Y:S02]  /*24e0*/  SHF.L.W.U32.HI R12, R7.reuse, 0x13, R22.reuse ;  /* 0x00000013070c7819 */ /* 0x140fe40000010e16 */
[----:B------:R-:W-:Y:S02]  /*24f0*/  SHF.L.W.U32.HI R19, R7, 0x12, R22 ;  /* 0x0000001207137819 */ /* 0x000fe40000010e16 */
[----:B------:R-:W-:Y:S02]  /*2500*/  SHF.L.W.U32.HI R16, R16, 0xd, R23 ;  /* 0x0000000d10107819 */ /* 0x000fe40000010e17 */
[----:B------:R-:W-:-:S02]  /*2510*/  SHF.L.W.U32.HI R22, R17, 0x1e, R20 ;  /* 0x0000001e11167819 */ /* 0x000fc40000010e14 */
[C-C-:B------:R-:W-:Y:S02]  /*2520*/  SHF.L.W.U32.HI R21, R17.reuse, 0x3, R20.reuse ;  /* 0x0000000311157819 */ /* 0x140fe40000010e14 */
[----:B------:R-:W-:Y:S02]  /*2530*/  SHF.L.W.U32.HI R11, R14, 0x1b, R11 ;  /* 0x0000001b0e0b7819 */ /* 0x000fe40000010e0b */
[----:B------:R-:W-:Y:S02]  /*2540*/  SHF.L.W.U32.HI R23, R10, 0x1e, R7 ;  /* 0x0000001e0a177819 */ /* 0x000fe40000010e07 */
[C-C-:B------:R-:W-:Y:S02]  /*2550*/  SHF.L.W.U32.HI R14, R17.reuse, 0x5, R20.reuse ;  /* 0x00000005110e7819 */ /* 0x140fe40000010e14 */
[----:B------:R-:W-:Y:S02]  /*2560*/  SHF.L.W.U32.HI R7, R17, 0x4, R20 ;  /* 0x0000000411077819 */ /* 0x000fe40000010e14 */
[----:B------:R-:W-:-:S02]  /*2570*/  LOP3.LUT R15, R18, R15, R16, 0x78, !PT ;  /* 0x0000000f120f7212 */ /* 0x000fc400078e7810 */
[----:B------:R-:W-:Y:S01]  /*2580*/  LOP3.LUT R21, R22, R21, R13, 0x96, !PT ;  /* 0x0000001516157212 */ /* 0x000fe200078e960d */
[----:B------:R-:W-:Y:S01]  /*2590*/  IMAD.SHL.U32 R13, R10, 0x20000, RZ ;  /* 0x000200000a0d7824 */ /* 0x000fe200078e00ff */
[----:B------:R-:W-:Y:S02]  /*25a0*/  LOP3.LUT R8, R8, R11, RZ, 0x3c, !PT ;  /* 0x0000000b08087212 */ /* 0x000fe400078e3cff */
[----:B------:R-:W-:Y:S02]  /*25b0*/  LOP3.LUT R23, R23, R24, RZ, 0x3c, !PT ;  /* 0x0000001817177212 */ /* 0x000fe400078e3cff */
[----:B------:R-:W-:Y:S02]  /*25c0*/  SHF.R.U32.HI R10, RZ, 0x2, R15 ;  /* 0x00000002ff0a7819 */ /* 0x000fe4000001160f */
[----:B------:R-:W-:Y:S01]  /*25d0*/  LOP3.LUT R14, R21, R14, R7, 0x78, !PT ;  /* 0x0000000e150e7212 */ /* 0x000fe200078e7807 */
[----:B------:R-:W-:Y:S01]  /*25e0*/  IMAD.SHL.U32 R7, R8, 0x8, RZ ;  /* 0x0000000808077824 */ /* 0x000fe200078e00ff */
[----:B------:R-:W-:-:S02]  /*25f0*/  SHF.L.W.U32.HI R17, R17, 0x1b, R20 ;  /* 0x0000001b11117819 */ /* 0x000fc40000010e14 */
[----:B------:R-:W-:Y:S02]  /*2600*/  LOP3.LUT R12, R23, R12, R19, 0x78, !PT ;  /* 0x0000000c170c7212 */ /* 0x000fe400078e7813 */
[----:B------:R-:W-:Y:S02]  /*2610*/  LOP3.LUT R9, R9, R10, R13, 0x96, !PT ;  /* 0x0000000a09097212 */ /* 0x000fe400078e960d */
[----:B------:R-:W-:Y:S02]  /*2620*/  SHF.R.U32.HI R8, RZ, 0x5, R14 ;  /* 0x00000005ff087819 */ /* 0x000fe4000001160e */
[----:B------:R-:W-:Y:S02]  /*2630*/  LOP3.LUT R12, R12, R17, RZ, 0x3c, !PT ;  /* 0x000000110c0c7212 */ /* 0x000fe400078e3cff */
[----:B------:R-:W-:Y:S02]  /*2640*/  LOP3.LUT R7, R7, R9, R8, 0x96, !PT ;  /* 0x0000000907077212 */ /* 0x000fe400078e9608 */
[----:B------:R-:W-:-:S02]  /*2650*/  SHF.R.U32.HI R8, RZ, 0x19, R12 ;  /* 0x00000019ff087819 */ /* 0x000fc4000001160c */
[----:B------:R-:W-:-:S04]  /*2660*/  SHF.R.U32.HI R7, RZ, 0x17, R7 ;  /* 0x00000017ff077819 */ /* 0x000fc80000011607 */
[----:B------:R-:W-:-:S04]  /*2670*/  LOP3.LUT R7, R8, 0x1, R7, 0x48, !PT ;  /* 0x0000000108077812 */ /* 0x000fc800078e4807 */
[----:B------:R-:W-:Y:S01]  /*2680*/  SHF.L.U32 R8, R7, R6, RZ ;  /* 0x0000000607087219 */ /* 0x000fe200000006ff */
[----:B------:R-:W-:-:S03]  /*2690*/  VIADD R6, R6, 0x1 ;  /* 0x0000000106067836 */ /* 0x000fc60000000000 */
[----:B------:R-:W-:Y:S02]  /*26a0*/  LOP3.LUT R5, R8, R5, RZ, 0xfc, !PT ;  /* 0x0000000508057212 */ /* 0x000fe400078efcff */
[----:B------:R-:W-:-:S13]  /*26b0*/  ISETP.NE.AND P0, PT, R6, 0x20, PT ;  /* 0x000000200600780c */ /* 0x000fda0003f05270 */
[----:B------:R-:W-:Y:S05]  /*26c0*/  @P0 BRA `(.L_x_114) ;  /* 0xffffffdc00380947 */ /* 0x000fea000383ffff */
[----:B------:R-:W0:Y:S02]  /*26d0*/  LDC.64 R2, c[0x0][0x380] ;  /* 0x0000e000ff027b82 */ /* 0x000e240000000a00 */
[----:B0-----:R-:W-:-:S05]  /*26e0*/  IMAD.WIDE.U32 R2, R0, 0x4, R2 ;  /* 0x0000000400027825 */ /* 0x001fca00078e0002 */
[----:B------:R-:W-:Y:S01]  /*26f0*/  STG.E desc[UR4][R2.64], R5 ;  /* 0x0000000502007986 */ /* 0x000fe2000c101904 */
[----:B------:R-:W-:Y:S06]  /*2700*/  BAR.SYNC.DEFER_BLOCKING 0x0 ;  /* 0x0000000000007b1d */ /* 0x000fec0000010000 */
[----:B------:R-:W-:Y:S05]  /*2710*/  EXIT ;  /* 0x000000000000794d */ /* 0x000fea0003800000 */
.L_x_115:
        /* <DEDUP_REMOVED lines=14> */
.L_x_118:


//--------------------- .nv.shared.reserved.0     --------------------------
	.section	.nv.shared.reserved.0,"aw",@nobits
	.weak		__nv_reservedSMEM_offset_0_alias
	.size		__nv_reservedSMEM_offset_0_alias, 0, 64
	.other		__nv_reservedSMEM_offset_0_alias,@"STO_CUDA_RESERVED_SHARED STV_DEFAULT"
__nv_reservedSMEM_offset_0_alias:
	.zero		0
	.zero		64


//--------------------- .nv.constant0._Z7getsum2PjjS_j --------------------------
	.section	.nv.constant0._Z7getsum2PjjS_j,"a",@progbits
	.sectionflags	@""
	.align	4
.nv.constant0._Z7getsum2PjjS_j:
	.zero		924


//--------------------- .nv.constant0._Z6getsumPjjS_j --------------------------
	.section	.nv.constant0._Z6getsumPjjS_j,"a",@progbits
	.sectionflags	@""
	.align	4
.nv.constant0._Z6getsumPjjS_j:
	.zero		924


//--------------------- .nv.constant0._Z19global_multi_threadPjj --------------------------
	.section	.nv.constant0._Z19global_multi_threadPjj,"a",@progbits
	.sectionflags	@""
	.align	4
.nv.constant0._Z19global_multi_threadPjj:
	.zero		908


//--------------------- SYMBOLS --------------------------

	.type		.nv.reservedSmem.offset0,@object
	.size		.nv.reservedSmem.offset0,0x4
